//
// Generated by NVIDIA NVVM Compiler
//
// Compiler Build ID: CL-36424714
// Cuda compilation tools, release 13.0, V13.0.88
// Based on NVVM 20.0.0
//

.version 9.0
.target sm_100
.address_size 64

	// .globl	_Z10swapKerneliP6numberS0_Pi
.extern .shared .align 16 .b8 sdata[];

.visible .entry _Z10swapKerneliP6numberS0_Pi(
	.param .u32 _Z10swapKerneliP6numberS0_Pi_param_0,
	.param .u64 .ptr .align 1 _Z10swapKerneliP6numberS0_Pi_param_1,
	.param .u64 .ptr .align 1 _Z10swapKerneliP6numberS0_Pi_param_2,
	.param .u64 .ptr .align 1 _Z10swapKerneliP6numberS0_Pi_param_3
)
{
	.reg .b32 	%r<7>;
	.reg .b64 	%rd<13>;

	ld.param.u32 	%r1, [_Z10swapKerneliP6numberS0_Pi_param_0];
	ld.param.u64 	%rd1, [_Z10swapKerneliP6numberS0_Pi_param_1];
	ld.param.u64 	%rd2, [_Z10swapKerneliP6numberS0_Pi_param_2];
	ld.param.u64 	%rd3, [_Z10swapKerneliP6numberS0_Pi_param_3];
	cvta.to.global.u64 	%rd4, %rd3;
	cvta.to.global.u64 	%rd5, %rd1;
	cvta.to.global.u64 	%rd6, %rd2;
	ld.global.u32 	%r2, [%rd6];
	ld.global.u32 	%r3, [%rd6+4];
	add.s32 	%r4, %r1, -1;
	mul.wide.s32 	%rd7, %r1, 8;
	add.s64 	%rd8, %rd5, %rd7;
	ld.global.u32 	%r5, [%rd8+-8];
	mul.wide.s32 	%rd9, %r3, 8;
	add.s64 	%rd10, %rd5, %rd9;
	st.global.u32 	[%rd10], %r5;
	st.global.u32 	[%rd10+4], %r3;
	mul.wide.s32 	%rd11, %r1, 4;
	add.s64 	%rd12, %rd4, %rd11;
	st.global.u32 	[%rd12+-4], %r2;
	mov.b32 	%r6, -2147483648;
	st.global.u32 	[%rd8+-8], %r6;
	st.global.u32 	[%rd8+-4], %r4;
	ret;

}
	// .globl	_Z10wrapKerneliP6numberPi
.visible .entry _Z10wrapKerneliP6numberPi(
	.param .u32 _Z10wrapKerneliP6numberPi_param_0,
	.param .u64 .ptr .align 1 _Z10wrapKerneliP6numberPi_param_1,
	.param .u64 .ptr .align 1 _Z10wrapKerneliP6numberPi_param_2
)
{
	.reg .pred 	%p<2>;
	.reg .b32 	%r<7>;
	.reg .b64 	%rd<9>;

	ld.param.u32 	%r2, [_Z10wrapKerneliP6numberPi_param_0];
	ld.param.u64 	%rd1, [_Z10wrapKerneliP6numberPi_param_1];
	ld.param.u64 	%rd2, [_Z10wrapKerneliP6numberPi_param_2];
	mov.u32 	%r3, %tid.x;
	mov.u32 	%r4, %ntid.x;
	mov.u32 	%r5, %ctaid.x;
	mad.lo.s32 	%r1, %r4, %r5, %r3;
	setp.ge.u32 	%p1, %r1, %r2;
	@%p1 bra 	$L__BB1_2;
	cvta.to.global.u64 	%rd3, %rd2;
	cvta.to.global.u64 	%rd4, %rd1;
	mul.wide.u32 	%rd5, %r1, 4;
	add.s64 	%rd6, %rd3, %rd5;
	ld.global.u32 	%r6, [%rd6];
	mul.wide.u32 	%rd7, %r1, 8;
	add.s64 	%rd8, %rd4, %rd7;
	st.global.u32 	[%rd8], %r6;
	st.global.u32 	[%rd8+4], %r1;
$L__BB1_2:
	ret;

}
	// .globl	_Z12unwrapKerneliP6numberPi
.visible .entry _Z12unwrapKerneliP6numberPi(
	.param .u32 _Z12unwrapKerneliP6numberPi_param_0,
	.param .u64 .ptr .align 1 _Z12unwrapKerneliP6numberPi_param_1,
	.param .u64 .ptr .align 1 _Z12unwrapKerneliP6numberPi_param_2
)
{
	.reg .pred 	%p<2>;
	.reg .b32 	%r<7>;
	.reg .b64 	%rd<9>;

	ld.param.u32 	%r2, [_Z12unwrapKerneliP6numberPi_param_0];
	ld.param.u64 	%rd1, [_Z12unwrapKerneliP6numberPi_param_1];
	ld.param.u64 	%rd2, [_Z12unwrapKerneliP6numberPi_param_2];
	mov.u32 	%r3, %tid.x;
	mov.u32 	%r4, %ntid.x;
	mov.u32 	%r5, %ctaid.x;
	mad.lo.s32 	%r1, %r4, %r5, %r3;
	setp.ge.u32 	%p1, %r1, %r2;
	@%p1 bra 	$L__BB2_2;
	cvta.to.global.u64 	%rd3, %rd1;
	cvta.to.global.u64 	%rd4, %rd2;
	mul.wide.u32 	%rd5, %r1, 8;
	add.s64 	%rd6, %rd3, %rd5;
	ld.global.u32 	%r6, [%rd6];
	mul.wide.u32 	%rd7, %r1, 4;
	add.s64 	%rd8, %rd4, %rd7;
	st.global.u32 	[%rd8], %r6;
$L__BB2_2:
	ret;

}
	// .globl	_Z12reduceKernelILj1024EEviP6numberS1_
.visible .entry _Z12reduceKernelILj1024EEviP6numberS1_(
	.param .u32 _Z12reduceKernelILj1024EEviP6numberS1__param_0,
	.param .u64 .ptr .align 1 _Z12reduceKernelILj1024EEviP6numberS1__param_1,
	.param .u64 .ptr .align 1 _Z12reduceKernelILj1024EEviP6numberS1__param_2
)
{
	.reg .pred 	%p<20>;
	.reg .b32 	%r<74>;
	.reg .b64 	%rd<13>;

	ld.param.u32 	%r41, [_Z12reduceKernelILj1024EEviP6numberS1__param_0];
	ld.param.u64 	%rd5, [_Z12reduceKernelILj1024EEviP6numberS1__param_1];
	ld.param.u64 	%rd4, [_Z12reduceKernelILj1024EEviP6numberS1__param_2];
	cvta.to.global.u64 	%rd1, %rd5;
	mov.u32 	%r1, %tid.x;
	mov.u32 	%r2, %ctaid.x;
	mov.u32 	%r42, %ntid.x;
	mul.lo.s32 	%r43, %r42, %r2;
	shl.b32 	%r44, %r43, 1;
	add.s32 	%r3, %r44, %r1;
	add.s32 	%r4, %r3, %r42;
	setp.ge.u32 	%p1, %r4, %r41;
	shl.b32 	%r45, %r1, 3;
	mov.u32 	%r46, sdata;
	add.s32 	%r5, %r46, %r45;
	@%p1 bra 	$L__BB3_4;
	mul.wide.u32 	%rd8, %r3, 8;
	add.s64 	%rd2, %rd1, %rd8;
	ld.global.u32 	%r6, [%rd2];
	mul.wide.u32 	%rd9, %r4, 8;
	add.s64 	%rd3, %rd1, %rd9;
	ld.global.u32 	%r7, [%rd3];
	setp.le.s32 	%p3, %r6, %r7;
	@%p3 bra 	$L__BB3_3;
	ld.global.u32 	%r51, [%rd2+4];
	st.shared.v2.u32 	[%r5], {%r6, %r51};
	bra.uni 	$L__BB3_7;
$L__BB3_3:
	ld.global.u32 	%r50, [%rd3+4];
	st.shared.v2.u32 	[%r5], {%r7, %r50};
	bra.uni 	$L__BB3_7;
$L__BB3_4:
	setp.ge.u32 	%p2, %r3, %r41;
	@%p2 bra 	$L__BB3_6;
	mul.wide.u32 	%rd6, %r3, 8;
	add.s64 	%rd7, %rd1, %rd6;
	ld.global.u32 	%r48, [%rd7];
	ld.global.u32 	%r49, [%rd7+4];
	st.shared.v2.u32 	[%r5], {%r48, %r49};
	bra.uni 	$L__BB3_7;
$L__BB3_6:
	mov.b32 	%r47, -2147483648;
	st.shared.u32 	[%r5], %r47;
$L__BB3_7:
	bar.sync 	0;
	setp.gt.u32 	%p4, %r1, 511;
	@%p4 bra 	$L__BB3_10;
	ld.shared.u32 	%r52, [%r5];
	ld.shared.u32 	%r8, [%r5+4096];
	setp.gt.s32 	%p5, %r52, %r8;
	@%p5 bra 	$L__BB3_10;
	ld.shared.u32 	%r53, [%r5+4100];
	st.shared.v2.u32 	[%r5], {%r8, %r53};
$L__BB3_10:
	bar.sync 	0;
	setp.gt.u32 	%p6, %r1, 255;
	@%p6 bra 	$L__BB3_13;
	ld.shared.u32 	%r54, [%r5];
	ld.shared.u32 	%r9, [%r5+2048];
	setp.gt.s32 	%p7, %r54, %r9;
	@%p7 bra 	$L__BB3_13;
	ld.shared.u32 	%r55, [%r5+2052];
	st.shared.v2.u32 	[%r5], {%r9, %r55};
$L__BB3_13:
	bar.sync 	0;
	setp.gt.u32 	%p8, %r1, 127;
	@%p8 bra 	$L__BB3_16;
	ld.shared.u32 	%r56, [%r5];
	ld.shared.u32 	%r10, [%r5+1024];
	setp.gt.s32 	%p9, %r56, %r10;
	@%p9 bra 	$L__BB3_16;
	ld.shared.u32 	%r57, [%r5+1028];
	st.shared.v2.u32 	[%r5], {%r10, %r57};
$L__BB3_16:
	bar.sync 	0;
	setp.gt.u32 	%p10, %r1, 63;
	@%p10 bra 	$L__BB3_19;
	ld.shared.u32 	%r58, [%r5];
	ld.shared.u32 	%r11, [%r5+512];
	setp.gt.s32 	%p11, %r58, %r11;
	@%p11 bra 	$L__BB3_19;
	ld.shared.u32 	%r59, [%r5+516];
	st.shared.v2.u32 	[%r5], {%r11, %r59};
$L__BB3_19:
	bar.sync 	0;
	setp.gt.u32 	%p12, %r1, 31;
	@%p12 bra 	$L__BB3_35;
	ld.shared.u32 	%r65, [%r5];
	ld.shared.u32 	%r13, [%r5+256];
	setp.le.s32 	%p13, %r65, %r13;
	@%p13 bra 	$L__BB3_22;
	ld.shared.u32 	%r64, [%r5+4];
	bra.uni 	$L__BB3_23;
$L__BB3_22:
	ld.shared.u32 	%r64, [%r5+260];
	mov.u32 	%r65, %r13;
$L__BB3_23:
	ld.shared.u32 	%r18, [%r5+128];
	setp.gt.s32 	%p14, %r65, %r18;
	@%p14 bra 	$L__BB3_25;
	ld.shared.u32 	%r64, [%r5+132];
	mov.u32 	%r65, %r18;
$L__BB3_25:
	ld.shared.u32 	%r22, [%r5+64];
	setp.gt.s32 	%p15, %r65, %r22;
	@%p15 bra 	$L__BB3_27;
	ld.shared.u32 	%r64, [%r5+68];
	mov.u32 	%r65, %r22;
$L__BB3_27:
	ld.shared.u32 	%r26, [%r5+32];
	setp.gt.s32 	%p16, %r65, %r26;
	@%p16 bra 	$L__BB3_29;
	ld.shared.u32 	%r64, [%r5+36];
	mov.u32 	%r65, %r26;
$L__BB3_29:
	ld.shared.u32 	%r30, [%r5+16];
	setp.gt.s32 	%p17, %r65, %r30;
	@%p17 bra 	$L__BB3_31;
	ld.shared.u32 	%r64, [%r5+20];
	mov.u32 	%r65, %r30;
$L__BB3_31:
	ld.shared.u32 	%r34, [%r5+8];
	setp.le.s32 	%p18, %r65, %r34;
	@%p18 bra 	$L__BB3_32;
	bra.uni 	$L__BB3_33;
$L__BB3_32:
	ld.shared.u32 	%r64, [%r5+12];
	mov.u32 	%r65, %r34;
$L__BB3_33:
	st.shared.v2.u32 	[%r5], {%r65, %r64};
	setp.ne.s32 	%p19, %r1, 0;
	@%p19 bra 	$L__BB3_35;
	cvta.to.global.u64 	%rd10, %rd4;
	mul.wide.u32 	%rd11, %r2, 8;
	add.s64 	%rd12, %rd10, %rd11;
	ld.shared.v2.u32 	{%r60, %r61}, [sdata];
	st.global.u32 	[%rd12], %r60;
	st.global.u32 	[%rd12+4], %r61;
$L__BB3_35:
	ret;

}
	// .globl	_Z12reduceKernelILj512EEviP6numberS1_
.visible .entry _Z12reduceKernelILj512EEviP6numberS1_(
	.param .u32 _Z12reduceKernelILj512EEviP6numberS1__param_0,
	.param .u64 .ptr .align 1 _Z12reduceKernelILj512EEviP6numberS1__param_1,
	.param .u64 .ptr .align 1 _Z12reduceKernelILj512EEviP6numberS1__param_2
)
{
	.reg .pred 	%p<18>;
	.reg .b32 	%r<71>;
	.reg .b64 	%rd<13>;

	ld.param.u32 	%r40, [_Z12reduceKernelILj512EEviP6numberS1__param_0];
	ld.param.u64 	%rd5, [_Z12reduceKernelILj512EEviP6numberS1__param_1];
	ld.param.u64 	%rd4, [_Z12reduceKernelILj512EEviP6numberS1__param_2];
	cvta.to.global.u64 	%rd1, %rd5;
	mov.u32 	%r1, %tid.x;
	mov.u32 	%r2, %ctaid.x;
	mov.u32 	%r41, %ntid.x;
	mul.lo.s32 	%r42, %r41, %r2;
	shl.b32 	%r43, %r42, 1;
	add.s32 	%r3, %r43, %r1;
	add.s32 	%r4, %r3, %r41;
	setp.ge.u32 	%p1, %r4, %r40;
	shl.b32 	%r44, %r1, 3;
	mov.u32 	%r45, sdata;
	add.s32 	%r5, %r45, %r44;
	@%p1 bra 	$L__BB4_4;
	mul.wide.u32 	%rd8, %r3, 8;
	add.s64 	%rd2, %rd1, %rd8;
	ld.global.u32 	%r6, [%rd2];
	mul.wide.u32 	%rd9, %r4, 8;
	add.s64 	%rd3, %rd1, %rd9;
	ld.global.u32 	%r7, [%rd3];
	setp.le.s32 	%p3, %r6, %r7;
	@%p3 bra 	$L__BB4_3;
	ld.global.u32 	%r50, [%rd2+4];
	st.shared.v2.u32 	[%r5], {%r6, %r50};
	bra.uni 	$L__BB4_7;
$L__BB4_3:
	ld.global.u32 	%r49, [%rd3+4];
	st.shared.v2.u32 	[%r5], {%r7, %r49};
	bra.uni 	$L__BB4_7;
$L__BB4_4:
	setp.ge.u32 	%p2, %r3, %r40;
	@%p2 bra 	$L__BB4_6;
	mul.wide.u32 	%rd6, %r3, 8;
	add.s64 	%rd7, %rd1, %rd6;
	ld.global.u32 	%r47, [%rd7];
	ld.global.u32 	%r48, [%rd7+4];
	st.shared.v2.u32 	[%r5], {%r47, %r48};
	bra.uni 	$L__BB4_7;
$L__BB4_6:
	mov.b32 	%r46, -2147483648;
	st.shared.u32 	[%r5], %r46;
$L__BB4_7:
	bar.sync 	0;
	setp.gt.u32 	%p4, %r1, 255;
	@%p4 bra 	$L__BB4_10;
	ld.shared.u32 	%r51, [%r5];
	ld.shared.u32 	%r8, [%r5+2048];
	setp.gt.s32 	%p5, %r51, %r8;
	@%p5 bra 	$L__BB4_10;
	ld.shared.u32 	%r52, [%r5+2052];
	st.shared.v2.u32 	[%r5], {%r8, %r52};
$L__BB4_10:
	bar.sync 	0;
	setp.gt.u32 	%p6, %r1, 127;
	@%p6 bra 	$L__BB4_13;
	ld.shared.u32 	%r53, [%r5];
	ld.shared.u32 	%r9, [%r5+1024];
	setp.gt.s32 	%p7, %r53, %r9;
	@%p7 bra 	$L__BB4_13;
	ld.shared.u32 	%r54, [%r5+1028];
	st.shared.v2.u32 	[%r5], {%r9, %r54};
$L__BB4_13:
	bar.sync 	0;
	setp.gt.u32 	%p8, %r1, 63;
	@%p8 bra 	$L__BB4_16;
	ld.shared.u32 	%r55, [%r5];
	ld.shared.u32 	%r10, [%r5+512];
	setp.gt.s32 	%p9, %r55, %r10;
	@%p9 bra 	$L__BB4_16;
	ld.shared.u32 	%r56, [%r5+516];
	st.shared.v2.u32 	[%r5], {%r10, %r56};
$L__BB4_16:
	bar.sync 	0;
	setp.gt.u32 	%p10, %r1, 31;
	@%p10 bra 	$L__BB4_32;
	ld.shared.u32 	%r62, [%r5];
	ld.shared.u32 	%r12, [%r5+256];
	setp.le.s32 	%p11, %r62, %r12;
	@%p11 bra 	$L__BB4_19;
	ld.shared.u32 	%r61, [%r5+4];
	bra.uni 	$L__BB4_20;
$L__BB4_19:
	ld.shared.u32 	%r61, [%r5+260];
	mov.u32 	%r62, %r12;
$L__BB4_20:
	ld.shared.u32 	%r17, [%r5+128];
	setp.gt.s32 	%p12, %r62, %r17;
	@%p12 bra 	$L__BB4_22;
	ld.shared.u32 	%r61, [%r5+132];
	mov.u32 	%r62, %r17;
$L__BB4_22:
	ld.shared.u32 	%r21, [%r5+64];
	setp.gt.s32 	%p13, %r62, %r21;
	@%p13 bra 	$L__BB4_24;
	ld.shared.u32 	%r61, [%r5+68];
	mov.u32 	%r62, %r21;
$L__BB4_24:
	ld.shared.u32 	%r25, [%r5+32];
	setp.gt.s32 	%p14, %r62, %r25;
	@%p14 bra 	$L__BB4_26;
	ld.shared.u32 	%r61, [%r5+36];
	mov.u32 	%r62, %r25;
$L__BB4_26:
	ld.shared.u32 	%r29, [%r5+16];
	setp.gt.s32 	%p15, %r62, %r29;
	@%p15 bra 	$L__BB4_28;
	ld.shared.u32 	%r61, [%r5+20];
	mov.u32 	%r62, %r29;
$L__BB4_28:
	ld.shared.u32 	%r33, [%r5+8];
	setp.le.s32 	%p16, %r62, %r33;
	@%p16 bra 	$L__BB4_29;
	bra.uni 	$L__BB4_30;
$L__BB4_29:
	ld.shared.u32 	%r61, [%r5+12];
	mov.u32 	%r62, %r33;
$L__BB4_30:
	st.shared.v2.u32 	[%r5], {%r62, %r61};
	setp.ne.s32 	%p17, %r1, 0;
	@%p17 bra 	$L__BB4_32;
	cvta.to.global.u64 	%rd10, %rd4;
	mul.wide.u32 	%rd11, %r2, 8;
	add.s64 	%rd12, %rd10, %rd11;
	ld.shared.v2.u32 	{%r57, %r58}, [sdata];
	st.global.u32 	[%rd12], %r57;
	st.global.u32 	[%rd12+4], %r58;
$L__BB4_32:
	ret;

}
	// .globl	_Z12reduceKernelILj256EEviP6numberS1_
.visible .entry _Z12reduceKernelILj256EEviP6numberS1_(
	.param .u32 _Z12reduceKernelILj256EEviP6numberS1__param_0,
	.param .u64 .ptr .align 1 _Z12reduceKernelILj256EEviP6numberS1__param_1,
	.param .u64 .ptr .align 1 _Z12reduceKernelILj256EEviP6numberS1__param_2
)
{
	.reg .pred 	%p<16>;
	.reg .b32 	%r<68>;
	.reg .b64 	%rd<13>;

	ld.param.u32 	%r39, [_Z12reduceKernelILj256EEviP6numberS1__param_0];
	ld.param.u64 	%rd5, [_Z12reduceKernelILj256EEviP6numberS1__param_1];
	ld.param.u64 	%rd4, [_Z12reduceKernelILj256EEviP6numberS1__param_2];
	cvta.to.global.u64 	%rd1, %rd5;
	mov.u32 	%r1, %tid.x;
	mov.u32 	%r2, %ctaid.x;
	mov.u32 	%r40, %ntid.x;
	mul.lo.s32 	%r41, %r40, %r2;
	shl.b32 	%r42, %r41, 1;
	add.s32 	%r3, %r42, %r1;
	add.s32 	%r4, %r3, %r40;
	setp.ge.u32 	%p1, %r4, %r39;
	shl.b32 	%r43, %r1, 3;
	mov.u32 	%r44, sdata;
	add.s32 	%r5, %r44, %r43;
	@%p1 bra 	$L__BB5_4;
	mul.wide.u32 	%rd8, %r3, 8;
	add.s64 	%rd2, %rd1, %rd8;
	ld.global.u32 	%r6, [%rd2];
	mul.wide.u32 	%rd9, %r4, 8;
	add.s64 	%rd3, %rd1, %rd9;
	ld.global.u32 	%r7, [%rd3];
	setp.le.s32 	%p3, %r6, %r7;
	@%p3 bra 	$L__BB5_3;
	ld.global.u32 	%r49, [%rd2+4];
	st.shared.v2.u32 	[%r5], {%r6, %r49};
	bra.uni 	$L__BB5_7;
$L__BB5_3:
	ld.global.u32 	%r48, [%rd3+4];
	st.shared.v2.u32 	[%r5], {%r7, %r48};
	bra.uni 	$L__BB5_7;
$L__BB5_4:
	setp.ge.u32 	%p2, %r3, %r39;
	@%p2 bra 	$L__BB5_6;
	mul.wide.u32 	%rd6, %r3, 8;
	add.s64 	%rd7, %rd1, %rd6;
	ld.global.u32 	%r46, [%rd7];
	ld.global.u32 	%r47, [%rd7+4];
	st.shared.v2.u32 	[%r5], {%r46, %r47};
	bra.uni 	$L__BB5_7;
$L__BB5_6:
	mov.b32 	%r45, -2147483648;
	st.shared.u32 	[%r5], %r45;
$L__BB5_7:
	bar.sync 	0;
	setp.gt.u32 	%p4, %r1, 127;
	@%p4 bra 	$L__BB5_10;
	ld.shared.u32 	%r50, [%r5];
	ld.shared.u32 	%r8, [%r5+1024];
	setp.gt.s32 	%p5, %r50, %r8;
	@%p5 bra 	$L__BB5_10;
	ld.shared.u32 	%r51, [%r5+1028];
	st.shared.v2.u32 	[%r5], {%r8, %r51};
$L__BB5_10:
	bar.sync 	0;
	setp.gt.u32 	%p6, %r1, 63;
	@%p6 bra 	$L__BB5_13;
	ld.shared.u32 	%r52, [%r5];
	ld.shared.u32 	%r9, [%r5+512];
	setp.gt.s32 	%p7, %r52, %r9;
	@%p7 bra 	$L__BB5_13;
	ld.shared.u32 	%r53, [%r5+516];
	st.shared.v2.u32 	[%r5], {%r9, %r53};
$L__BB5_13:
	bar.sync 	0;
	setp.gt.u32 	%p8, %r1, 31;
	@%p8 bra 	$L__BB5_29;
	ld.shared.u32 	%r59, [%r5];
	ld.shared.u32 	%r11, [%r5+256];
	setp.le.s32 	%p9, %r59, %r11;
	@%p9 bra 	$L__BB5_16;
	ld.shared.u32 	%r58, [%r5+4];
	bra.uni 	$L__BB5_17;
$L__BB5_16:
	ld.shared.u32 	%r58, [%r5+260];
	mov.u32 	%r59, %r11;
$L__BB5_17:
	ld.shared.u32 	%r16, [%r5+128];
	setp.gt.s32 	%p10, %r59, %r16;
	@%p10 bra 	$L__BB5_19;
	ld.shared.u32 	%r58, [%r5+132];
	mov.u32 	%r59, %r16;
$L__BB5_19:
	ld.shared.u32 	%r20, [%r5+64];
	setp.gt.s32 	%p11, %r59, %r20;
	@%p11 bra 	$L__BB5_21;
	ld.shared.u32 	%r58, [%r5+68];
	mov.u32 	%r59, %r20;
$L__BB5_21:
	ld.shared.u32 	%r24, [%r5+32];
	setp.gt.s32 	%p12, %r59, %r24;
	@%p12 bra 	$L__BB5_23;
	ld.shared.u32 	%r58, [%r5+36];
	mov.u32 	%r59, %r24;
$L__BB5_23:
	ld.shared.u32 	%r28, [%r5+16];
	setp.gt.s32 	%p13, %r59, %r28;
	@%p13 bra 	$L__BB5_25;
	ld.shared.u32 	%r58, [%r5+20];
	mov.u32 	%r59, %r28;
$L__BB5_25:
	ld.shared.u32 	%r32, [%r5+8];
	setp.le.s32 	%p14, %r59, %r32;
	@%p14 bra 	$L__BB5_26;
	bra.uni 	$L__BB5_27;
$L__BB5_26:
	ld.shared.u32 	%r58, [%r5+12];
	mov.u32 	%r59, %r32;
$L__BB5_27:
	st.shared.v2.u32 	[%r5], {%r59, %r58};
	setp.ne.s32 	%p15, %r1, 0;
	@%p15 bra 	$L__BB5_29;
	cvta.to.global.u64 	%rd10, %rd4;
	mul.wide.u32 	%rd11, %r2, 8;
	add.s64 	%rd12, %rd10, %rd11;
	ld.shared.v2.u32 	{%r54, %r55}, [sdata];
	st.global.u32 	[%rd12], %r54;
	st.global.u32 	[%rd12+4], %r55;
$L__BB5_29:
	ret;

}
	// .globl	_Z12reduceKernelILj128EEviP6numberS1_
.visible .entry _Z12reduceKernelILj128EEviP6numberS1_(
	.param .u32 _Z12reduceKernelILj128EEviP6numberS1__param_0,
	.param .u64 .ptr .align 1 _Z12reduceKernelILj128EEviP6numberS1__param_1,
	.param .u64 .ptr .align 1 _Z12reduceKernelILj128EEviP6numberS1__param_2
)
{
	.reg .pred 	%p<14>;
	.reg .b32 	%r<65>;
	.reg .b64 	%rd<13>;

	ld.param.u32 	%r38, [_Z12reduceKernelILj128EEviP6numberS1__param_0];
	ld.param.u64 	%rd5, [_Z12reduceKernelILj128EEviP6numberS1__param_1];
	ld.param.u64 	%rd4, [_Z12reduceKernelILj128EEviP6numberS1__param_2];
	cvta.to.global.u64 	%rd1, %rd5;
	mov.u32 	%r1, %tid.x;
	mov.u32 	%r2, %ctaid.x;
	mov.u32 	%r39, %ntid.x;
	mul.lo.s32 	%r40, %r39, %r2;
	shl.b32 	%r41, %r40, 1;
	add.s32 	%r3, %r41, %r1;
	add.s32 	%r4, %r3, %r39;
	setp.ge.u32 	%p1, %r4, %r38;
	shl.b32 	%r42, %r1, 3;
	mov.u32 	%r43, sdata;
	add.s32 	%r5, %r43, %r42;
	@%p1 bra 	$L__BB6_4;
	mul.wide.u32 	%rd8, %r3, 8;
	add.s64 	%rd2, %rd1, %rd8;
	ld.global.u32 	%r6, [%rd2];
	mul.wide.u32 	%rd9, %r4, 8;
	add.s64 	%rd3, %rd1, %rd9;
	ld.global.u32 	%r7, [%rd3];
	setp.le.s32 	%p3, %r6, %r7;
	@%p3 bra 	$L__BB6_3;
	ld.global.u32 	%r48, [%rd2+4];
	st.shared.v2.u32 	[%r5], {%r6, %r48};
	bra.uni 	$L__BB6_7;
$L__BB6_3:
	ld.global.u32 	%r47, [%rd3+4];
	st.shared.v2.u32 	[%r5], {%r7, %r47};
	bra.uni 	$L__BB6_7;
$L__BB6_4:
	setp.ge.u32 	%p2, %r3, %r38;
	@%p2 bra 	$L__BB6_6;
	mul.wide.u32 	%rd6, %r3, 8;
	add.s64 	%rd7, %rd1, %rd6;
	ld.global.u32 	%r45, [%rd7];
	ld.global.u32 	%r46, [%rd7+4];
	st.shared.v2.u32 	[%r5], {%r45, %r46};
	bra.uni 	$L__BB6_7;
$L__BB6_6:
	mov.b32 	%r44, -2147483648;
	st.shared.u32 	[%r5], %r44;
$L__BB6_7:
	bar.sync 	0;
	setp.gt.u32 	%p4, %r1, 63;
	@%p4 bra 	$L__BB6_10;
	ld.shared.u32 	%r49, [%r5];
	ld.shared.u32 	%r8, [%r5+512];
	setp.gt.s32 	%p5, %r49, %r8;
	@%p5 bra 	$L__BB6_10;
	ld.shared.u32 	%r50, [%r5+516];
	st.shared.v2.u32 	[%r5], {%r8, %r50};
$L__BB6_10:
	bar.sync 	0;
	setp.gt.u32 	%p6, %r1, 31;
	@%p6 bra 	$L__BB6_26;
	ld.shared.u32 	%r56, [%r5];
	ld.shared.u32 	%r10, [%r5+256];
	setp.le.s32 	%p7, %r56, %r10;
	@%p7 bra 	$L__BB6_13;
	ld.shared.u32 	%r55, [%r5+4];
	bra.uni 	$L__BB6_14;
$L__BB6_13:
	ld.shared.u32 	%r55, [%r5+260];
	mov.u32 	%r56, %r10;
$L__BB6_14:
	ld.shared.u32 	%r15, [%r5+128];
	setp.gt.s32 	%p8, %r56, %r15;
	@%p8 bra 	$L__BB6_16;
	ld.shared.u32 	%r55, [%r5+132];
	mov.u32 	%r56, %r15;
$L__BB6_16:
	ld.shared.u32 	%r19, [%r5+64];
	setp.gt.s32 	%p9, %r56, %r19;
	@%p9 bra 	$L__BB6_18;
	ld.shared.u32 	%r55, [%r5+68];
	mov.u32 	%r56, %r19;
$L__BB6_18:
	ld.shared.u32 	%r23, [%r5+32];
	setp.gt.s32 	%p10, %r56, %r23;
	@%p10 bra 	$L__BB6_20;
	ld.shared.u32 	%r55, [%r5+36];
	mov.u32 	%r56, %r23;
$L__BB6_20:
	ld.shared.u32 	%r27, [%r5+16];
	setp.gt.s32 	%p11, %r56, %r27;
	@%p11 bra 	$L__BB6_22;
	ld.shared.u32 	%r55, [%r5+20];
	mov.u32 	%r56, %r27;
$L__BB6_22:
	ld.shared.u32 	%r31, [%r5+8];
	setp.le.s32 	%p12, %r56, %r31;
	@%p12 bra 	$L__BB6_23;
	bra.uni 	$L__BB6_24;
$L__BB6_23:
	ld.shared.u32 	%r55, [%r5+12];
	mov.u32 	%r56, %r31;
$L__BB6_24:
	st.shared.v2.u32 	[%r5], {%r56, %r55};
	setp.ne.s32 	%p13, %r1, 0;
	@%p13 bra 	$L__BB6_26;
	cvta.to.global.u64 	%rd10, %rd4;
	mul.wide.u32 	%rd11, %r2, 8;
	add.s64 	%rd12, %rd10, %rd11;
	ld.shared.v2.u32 	{%r51, %r52}, [sdata];
	st.global.u32 	[%rd12], %r51;
	st.global.u32 	[%rd12+4], %r52;
$L__BB6_26:
	ret;

}
	// .globl	_Z12reduceKernelILj64EEviP6numberS1_
.visible .entry _Z12reduceKernelILj64EEviP6numberS1_(
	.param .u32 _Z12reduceKernelILj64EEviP6numberS1__param_0,
	.param .u64 .ptr .align 1 _Z12reduceKernelILj64EEviP6numberS1__param_1,
	.param .u64 .ptr .align 1 _Z12reduceKernelILj64EEviP6numberS1__param_2
)
{
	.reg .pred 	%p<12>;
	.reg .b32 	%r<62>;
	.reg .b64 	%rd<13>;

	ld.param.u32 	%r37, [_Z12reduceKernelILj64EEviP6numberS1__param_0];
	ld.param.u64 	%rd5, [_Z12reduceKernelILj64EEviP6numberS1__param_1];
	ld.param.u64 	%rd4, [_Z12reduceKernelILj64EEviP6numberS1__param_2];
	cvta.to.global.u64 	%rd1, %rd5;
	mov.u32 	%r1, %tid.x;
	mov.u32 	%r2, %ctaid.x;
	mov.u32 	%r38, %ntid.x;
	mul.lo.s32 	%r39, %r38, %r2;
	shl.b32 	%r40, %r39, 1;
	add.s32 	%r3, %r40, %r1;
	add.s32 	%r4, %r3, %r38;
	setp.ge.u32 	%p1, %r4, %r37;
	shl.b32 	%r41, %r1, 3;
	mov.u32 	%r42, sdata;
	add.s32 	%r5, %r42, %r41;
	@%p1 bra 	$L__BB7_4;
	mul.wide.u32 	%rd8, %r3, 8;
	add.s64 	%rd2, %rd1, %rd8;
	ld.global.u32 	%r6, [%rd2];
	mul.wide.u32 	%rd9, %r4, 8;
	add.s64 	%rd3, %rd1, %rd9;
	ld.global.u32 	%r7, [%rd3];
	setp.le.s32 	%p3, %r6, %r7;
	@%p3 bra 	$L__BB7_3;
	ld.global.u32 	%r47, [%rd2+4];
	st.shared.v2.u32 	[%r5], {%r6, %r47};
	bra.uni 	$L__BB7_7;
$L__BB7_3:
	ld.global.u32 	%r46, [%rd3+4];
	st.shared.v2.u32 	[%r5], {%r7, %r46};
	bra.uni 	$L__BB7_7;
$L__BB7_4:
	setp.ge.u32 	%p2, %r3, %r37;
	@%p2 bra 	$L__BB7_6;
	mul.wide.u32 	%rd6, %r3, 8;
	add.s64 	%rd7, %rd1, %rd6;
	ld.global.u32 	%r44, [%rd7];
	ld.global.u32 	%r45, [%rd7+4];
	st.shared.v2.u32 	[%r5], {%r44, %r45};
	bra.uni 	$L__BB7_7;
$L__BB7_6:
	mov.b32 	%r43, -2147483648;
	st.shared.u32 	[%r5], %r43;
$L__BB7_7:
	bar.sync 	0;
	setp.gt.u32 	%p4, %r1, 31;
	@%p4 bra 	$L__BB7_23;
	ld.shared.u32 	%r53, [%r5];
	ld.shared.u32 	%r9, [%r5+256];
	setp.le.s32 	%p5, %r53, %r9;
	@%p5 bra 	$L__BB7_10;
	ld.shared.u32 	%r52, [%r5+4];
	bra.uni 	$L__BB7_11;
$L__BB7_10:
	ld.shared.u32 	%r52, [%r5+260];
	mov.u32 	%r53, %r9;
$L__BB7_11:
	ld.shared.u32 	%r14, [%r5+128];
	setp.gt.s32 	%p6, %r53, %r14;
	@%p6 bra 	$L__BB7_13;
	ld.shared.u32 	%r52, [%r5+132];
	mov.u32 	%r53, %r14;
$L__BB7_13:
	ld.shared.u32 	%r18, [%r5+64];
	setp.gt.s32 	%p7, %r53, %r18;
	@%p7 bra 	$L__BB7_15;
	ld.shared.u32 	%r52, [%r5+68];
	mov.u32 	%r53, %r18;
$L__BB7_15:
	ld.shared.u32 	%r22, [%r5+32];
	setp.gt.s32 	%p8, %r53, %r22;
	@%p8 bra 	$L__BB7_17;
	ld.shared.u32 	%r52, [%r5+36];
	mov.u32 	%r53, %r22;
$L__BB7_17:
	ld.shared.u32 	%r26, [%r5+16];
	setp.gt.s32 	%p9, %r53, %r26;
	@%p9 bra 	$L__BB7_19;
	ld.shared.u32 	%r52, [%r5+20];
	mov.u32 	%r53, %r26;
$L__BB7_19:
	ld.shared.u32 	%r30, [%r5+8];
	setp.le.s32 	%p10, %r53, %r30;
	@%p10 bra 	$L__BB7_20;
	bra.uni 	$L__BB7_21;
$L__BB7_20:
	ld.shared.u32 	%r52, [%r5+12];
	mov.u32 	%r53, %r30;
$L__BB7_21:
	st.shared.v2.u32 	[%r5], {%r53, %r52};
	setp.ne.s32 	%p11, %r1, 0;
	@%p11 bra 	$L__BB7_23;
	cvta.to.global.u64 	%rd10, %rd4;
	mul.wide.u32 	%rd11, %r2, 8;
	add.s64 	%rd12, %rd10, %rd11;
	ld.shared.v2.u32 	{%r48, %r49}, [sdata];
	st.global.u32 	[%rd12], %r48;
	st.global.u32 	[%rd12+4], %r49;
$L__BB7_23:
	ret;

}
	// .globl	_Z12reduceKernelILj32EEviP6numberS1_
.visible .entry _Z12reduceKernelILj32EEviP6numberS1_(
	.param .u32 _Z12reduceKernelILj32EEviP6numberS1__param_0,
	.param .u64 .ptr .align 1 _Z12reduceKernelILj32EEviP6numberS1__param_1,
	.param .u64 .ptr .align 1 _Z12reduceKernelILj32EEviP6numberS1__param_2
)
{
	.reg .pred 	%p<11>;
	.reg .b32 	%r<56>;
	.reg .b64 	%rd<13>;

	ld.param.u32 	%r33, [_Z12reduceKernelILj32EEviP6numberS1__param_0];
	ld.param.u64 	%rd5, [_Z12reduceKernelILj32EEviP6numberS1__param_1];
	ld.param.u64 	%rd4, [_Z12reduceKernelILj32EEviP6numberS1__param_2];
	cvta.to.global.u64 	%rd1, %rd5;
	mov.u32 	%r1, %tid.x;
	mov.u32 	%r2, %ctaid.x;
	mov.u32 	%r34, %ntid.x;
	mul.lo.s32 	%r35, %r34, %r2;
	shl.b32 	%r36, %r35, 1;
	add.s32 	%r3, %r36, %r1;
	add.s32 	%r4, %r3, %r34;
	setp.ge.u32 	%p1, %r4, %r33;
	shl.b32 	%r37, %r1, 3;
	mov.u32 	%r38, sdata;
	add.s32 	%r5, %r38, %r37;
	@%p1 bra 	$L__BB8_4;
	mul.wide.u32 	%rd8, %r3, 8;
	add.s64 	%rd2, %rd1, %rd8;
	ld.global.u32 	%r6, [%rd2];
	mul.wide.u32 	%rd9, %r4, 8;
	add.s64 	%rd3, %rd1, %rd9;
	ld.global.u32 	%r7, [%rd3];
	setp.le.s32 	%p3, %r6, %r7;
	@%p3 bra 	$L__BB8_3;
	ld.global.u32 	%r43, [%rd2+4];
	st.shared.v2.u32 	[%r5], {%r6, %r43};
	bra.uni 	$L__BB8_7;
$L__BB8_3:
	ld.global.u32 	%r42, [%rd3+4];
	st.shared.v2.u32 	[%r5], {%r7, %r42};
	bra.uni 	$L__BB8_7;
$L__BB8_4:
	setp.ge.u32 	%p2, %r3, %r33;
	@%p2 bra 	$L__BB8_6;
	mul.wide.u32 	%rd6, %r3, 8;
	add.s64 	%rd7, %rd1, %rd6;
	ld.global.u32 	%r40, [%rd7];
	ld.global.u32 	%r41, [%rd7+4];
	st.shared.v2.u32 	[%r5], {%r40, %r41};
	bra.uni 	$L__BB8_7;
$L__BB8_6:
	mov.b32 	%r39, -2147483648;
	st.shared.u32 	[%r5], %r39;
$L__BB8_7:
	bar.sync 	0;
	setp.gt.u32 	%p4, %r1, 31;
	@%p4 bra 	$L__BB8_21;
	ld.shared.u32 	%r49, [%r5];
	ld.shared.u32 	%r9, [%r5+128];
	setp.le.s32 	%p5, %r49, %r9;
	@%p5 bra 	$L__BB8_10;
	ld.shared.u32 	%r48, [%r5+4];
	bra.uni 	$L__BB8_11;
$L__BB8_10:
	ld.shared.u32 	%r48, [%r5+132];
	mov.u32 	%r49, %r9;
$L__BB8_11:
	ld.shared.u32 	%r14, [%r5+64];
	setp.gt.s32 	%p6, %r49, %r14;
	@%p6 bra 	$L__BB8_13;
	ld.shared.u32 	%r48, [%r5+68];
	mov.u32 	%r49, %r14;
$L__BB8_13:
	ld.shared.u32 	%r18, [%r5+32];
	setp.gt.s32 	%p7, %r49, %r18;
	@%p7 bra 	$L__BB8_15;
	ld.shared.u32 	%r48, [%r5+36];
	mov.u32 	%r49, %r18;
$L__BB8_15:
	ld.shared.u32 	%r22, [%r5+16];
	setp.gt.s32 	%p8, %r49, %r22;
	@%p8 bra 	$L__BB8_17;
	ld.shared.u32 	%r48, [%r5+20];
	mov.u32 	%r49, %r22;
$L__BB8_17:
	ld.shared.u32 	%r26, [%r5+8];
	setp.le.s32 	%p9, %r49, %r26;
	@%p9 bra 	$L__BB8_18;
	bra.uni 	$L__BB8_19;
$L__BB8_18:
	ld.shared.u32 	%r48, [%r5+12];
	mov.u32 	%r49, %r26;
$L__BB8_19:
	st.shared.v2.u32 	[%r5], {%r49, %r48};
	setp.ne.s32 	%p10, %r1, 0;
	@%p10 bra 	$L__BB8_21;
	cvta.to.global.u64 	%rd10, %rd4;
	mul.wide.u32 	%rd11, %r2, 8;
	add.s64 	%rd12, %rd10, %rd11;
	ld.shared.v2.u32 	{%r44, %r45}, [sdata];
	st.global.u32 	[%rd12], %r44;
	st.global.u32 	[%rd12+4], %r45;
$L__BB8_21:
	ret;

}
	// .globl	_Z12reduceKernelILj16EEviP6numberS1_
.visible .entry _Z12reduceKernelILj16EEviP6numberS1_(
	.param .u32 _Z12reduceKernelILj16EEviP6numberS1__param_0,
	.param .u64 .ptr .align 1 _Z12reduceKernelILj16EEviP6numberS1__param_1,
	.param .u64 .ptr .align 1 _Z12reduceKernelILj16EEviP6numberS1__param_2
)
{
	.reg .pred 	%p<10>;
	.reg .b32 	%r<50>;
	.reg .b64 	%rd<13>;

	ld.param.u32 	%r29, [_Z12reduceKernelILj16EEviP6numberS1__param_0];
	ld.param.u64 	%rd5, [_Z12reduceKernelILj16EEviP6numberS1__param_1];
	ld.param.u64 	%rd4, [_Z12reduceKernelILj16EEviP6numberS1__param_2];
	cvta.to.global.u64 	%rd1, %rd5;
	mov.u32 	%r1, %tid.x;
	mov.u32 	%r2, %ctaid.x;
	mov.u32 	%r30, %ntid.x;
	mul.lo.s32 	%r31, %r30, %r2;
	shl.b32 	%r32, %r31, 1;
	add.s32 	%r3, %r32, %r1;
	add.s32 	%r4, %r3, %r30;
	setp.ge.u32 	%p1, %r4, %r29;
	shl.b32 	%r33, %r1, 3;
	mov.u32 	%r34, sdata;
	add.s32 	%r5, %r34, %r33;
	@%p1 bra 	$L__BB9_4;
	mul.wide.u32 	%rd8, %r3, 8;
	add.s64 	%rd2, %rd1, %rd8;
	ld.global.u32 	%r6, [%rd2];
	mul.wide.u32 	%rd9, %r4, 8;
	add.s64 	%rd3, %rd1, %rd9;
	ld.global.u32 	%r7, [%rd3];
	setp.le.s32 	%p3, %r6, %r7;
	@%p3 bra 	$L__BB9_3;
	ld.global.u32 	%r39, [%rd2+4];
	st.shared.v2.u32 	[%r5], {%r6, %r39};
	bra.uni 	$L__BB9_7;
$L__BB9_3:
	ld.global.u32 	%r38, [%rd3+4];
	st.shared.v2.u32 	[%r5], {%r7, %r38};
	bra.uni 	$L__BB9_7;
$L__BB9_4:
	setp.ge.u32 	%p2, %r3, %r29;
	@%p2 bra 	$L__BB9_6;
	mul.wide.u32 	%rd6, %r3, 8;
	add.s64 	%rd7, %rd1, %rd6;
	ld.global.u32 	%r36, [%rd7];
	ld.global.u32 	%r37, [%rd7+4];
	st.shared.v2.u32 	[%r5], {%r36, %r37};
	bra.uni 	$L__BB9_7;
$L__BB9_6:
	mov.b32 	%r35, -2147483648;
	st.shared.u32 	[%r5], %r35;
$L__BB9_7:
	bar.sync 	0;
	setp.gt.u32 	%p4, %r1, 31;
	@%p4 bra 	$L__BB9_19;
	ld.shared.u32 	%r45, [%r5];
	ld.shared.u32 	%r9, [%r5+64];
	setp.le.s32 	%p5, %r45, %r9;
	@%p5 bra 	$L__BB9_10;
	ld.shared.u32 	%r44, [%r5+4];
	bra.uni 	$L__BB9_11;
$L__BB9_10:
	ld.shared.u32 	%r44, [%r5+68];
	mov.u32 	%r45, %r9;
$L__BB9_11:
	ld.shared.u32 	%r14, [%r5+32];
	setp.gt.s32 	%p6, %r45, %r14;
	@%p6 bra 	$L__BB9_13;
	ld.shared.u32 	%r44, [%r5+36];
	mov.u32 	%r45, %r14;
$L__BB9_13:
	ld.shared.u32 	%r18, [%r5+16];
	setp.gt.s32 	%p7, %r45, %r18;
	@%p7 bra 	$L__BB9_15;
	ld.shared.u32 	%r44, [%r5+20];
	mov.u32 	%r45, %r18;
$L__BB9_15:
	ld.shared.u32 	%r22, [%r5+8];
	setp.le.s32 	%p8, %r45, %r22;
	@%p8 bra 	$L__BB9_16;
	bra.uni 	$L__BB9_17;
$L__BB9_16:
	ld.shared.u32 	%r44, [%r5+12];
	mov.u32 	%r45, %r22;
$L__BB9_17:
	st.shared.v2.u32 	[%r5], {%r45, %r44};
	setp.ne.s32 	%p9, %r1, 0;
	@%p9 bra 	$L__BB9_19;
	cvta.to.global.u64 	%rd10, %rd4;
	mul.wide.u32 	%rd11, %r2, 8;
	add.s64 	%rd12, %rd10, %rd11;
	ld.shared.v2.u32 	{%r40, %r41}, [sdata];
	st.global.u32 	[%rd12], %r40;
	st.global.u32 	[%rd12+4], %r41;
$L__BB9_19:
	ret;

}
	// .globl	_Z12reduceKernelILj8EEviP6numberS1_
.visible .entry _Z12reduceKernelILj8EEviP6numberS1_(
	.param .u32 _Z12reduceKernelILj8EEviP6numberS1__param_0,
	.param .u64 .ptr .align 1 _Z12reduceKernelILj8EEviP6numberS1__param_1,
	.param .u64 .ptr .align 1 _Z12reduceKernelILj8EEviP6numberS1__param_2
)
{
	.reg .pred 	%p<9>;
	.reg .b32 	%r<44>;
	.reg .b64 	%rd<13>;

	ld.param.u32 	%r25, [_Z12reduceKernelILj8EEviP6numberS1__param_0];
	ld.param.u64 	%rd5, [_Z12reduceKernelILj8EEviP6numberS1__param_1];
	ld.param.u64 	%rd4, [_Z12reduceKernelILj8EEviP6numberS1__param_2];
	cvta.to.global.u64 	%rd1, %rd5;
	mov.u32 	%r1, %tid.x;
	mov.u32 	%r2, %ctaid.x;
	mov.u32 	%r26, %ntid.x;
	mul.lo.s32 	%r27, %r26, %r2;
	shl.b32 	%r28, %r27, 1;
	add.s32 	%r3, %r28, %r1;
	add.s32 	%r4, %r3, %r26;
	setp.ge.u32 	%p1, %r4, %r25;
	shl.b32 	%r29, %r1, 3;
	mov.u32 	%r30, sdata;
	add.s32 	%r5, %r30, %r29;
	@%p1 bra 	$L__BB10_4;
	mul.wide.u32 	%rd8, %r3, 8;
	add.s64 	%rd2, %rd1, %rd8;
	ld.global.u32 	%r6, [%rd2];
	mul.wide.u32 	%rd9, %r4, 8;
	add.s64 	%rd3, %rd1, %rd9;
	ld.global.u32 	%r7, [%rd3];
	setp.le.s32 	%p3, %r6, %r7;
	@%p3 bra 	$L__BB10_3;
	ld.global.u32 	%r35, [%rd2+4];
	st.shared.v2.u32 	[%r5], {%r6, %r35};
	bra.uni 	$L__BB10_7;
$L__BB10_3:
	ld.global.u32 	%r34, [%rd3+4];
	st.shared.v2.u32 	[%r5], {%r7, %r34};
	bra.uni 	$L__BB10_7;
$L__BB10_4:
	setp.ge.u32 	%p2, %r3, %r25;
	@%p2 bra 	$L__BB10_6;
	mul.wide.u32 	%rd6, %r3, 8;
	add.s64 	%rd7, %rd1, %rd6;
	ld.global.u32 	%r32, [%rd7];
	ld.global.u32 	%r33, [%rd7+4];
	st.shared.v2.u32 	[%r5], {%r32, %r33};
	bra.uni 	$L__BB10_7;
$L__BB10_6:
	mov.b32 	%r31, -2147483648;
	st.shared.u32 	[%r5], %r31;
$L__BB10_7:
	bar.sync 	0;
	setp.gt.u32 	%p4, %r1, 31;
	@%p4 bra 	$L__BB10_17;
	ld.shared.u32 	%r41, [%r5];
	ld.shared.u32 	%r9, [%r5+32];
	setp.le.s32 	%p5, %r41, %r9;
	@%p5 bra 	$L__BB10_10;
	ld.shared.u32 	%r40, [%r5+4];
	bra.uni 	$L__BB10_11;
$L__BB10_10:
	ld.shared.u32 	%r40, [%r5+36];
	mov.u32 	%r41, %r9;
$L__BB10_11:
	ld.shared.u32 	%r14, [%r5+16];
	setp.gt.s32 	%p6, %r41, %r14;
	@%p6 bra 	$L__BB10_13;
	ld.shared.u32 	%r40, [%r5+20];
	mov.u32 	%r41, %r14;
$L__BB10_13:
	ld.shared.u32 	%r18, [%r5+8];
	setp.le.s32 	%p7, %r41, %r18;
	@%p7 bra 	$L__BB10_14;
	bra.uni 	$L__BB10_15;
$L__BB10_14:
	ld.shared.u32 	%r40, [%r5+12];
	mov.u32 	%r41, %r18;
$L__BB10_15:
	st.shared.v2.u32 	[%r5], {%r41, %r40};
	setp.ne.s32 	%p8, %r1, 0;
	@%p8 bra 	$L__BB10_17;
	cvta.to.global.u64 	%rd10, %rd4;
	mul.wide.u32 	%rd11, %r2, 8;
	add.s64 	%rd12, %rd10, %rd11;
	ld.shared.v2.u32 	{%r36, %r37}, [sdata];
	st.global.u32 	[%rd12], %r36;
	st.global.u32 	[%rd12+4], %r37;
$L__BB10_17:
	ret;

}
	// .globl	_Z12reduceKernelILj4EEviP6numberS1_
.visible .entry _Z12reduceKernelILj4EEviP6numberS1_(
	.param .u32 _Z12reduceKernelILj4EEviP6numberS1__param_0,
	.param .u64 .ptr .align 1 _Z12reduceKernelILj4EEviP6numberS1__param_1,
	.param .u64 .ptr .align 1 _Z12reduceKernelILj4EEviP6numberS1__param_2
)
{
	.reg .pred 	%p<8>;
	.reg .b32 	%r<38>;
	.reg .b64 	%rd<13>;

	ld.param.u32 	%r21, [_Z12reduceKernelILj4EEviP6numberS1__param_0];
	ld.param.u64 	%rd5, [_Z12reduceKernelILj4EEviP6numberS1__param_1];
	ld.param.u64 	%rd4, [_Z12reduceKernelILj4EEviP6numberS1__param_2];
	cvta.to.global.u64 	%rd1, %rd5;
	mov.u32 	%r1, %tid.x;
	mov.u32 	%r2, %ctaid.x;
	mov.u32 	%r22, %ntid.x;
	mul.lo.s32 	%r23, %r22, %r2;
	shl.b32 	%r24, %r23, 1;
	add.s32 	%r3, %r24, %r1;
	add.s32 	%r4, %r3, %r22;
	setp.ge.u32 	%p1, %r4, %r21;
	shl.b32 	%r25, %r1, 3;
	mov.u32 	%r26, sdata;
	add.s32 	%r5, %r26, %r25;
	@%p1 bra 	$L__BB11_4;
	mul.wide.u32 	%rd8, %r3, 8;
	add.s64 	%rd2, %rd1, %rd8;
	ld.global.u32 	%r6, [%rd2];
	mul.wide.u32 	%rd9, %r4, 8;
	add.s64 	%rd3, %rd1, %rd9;
	ld.global.u32 	%r7, [%rd3];
	setp.le.s32 	%p3, %r6, %r7;
	@%p3 bra 	$L__BB11_3;
	ld.global.u32 	%r31, [%rd2+4];
	st.shared.v2.u32 	[%r5], {%r6, %r31};
	bra.uni 	$L__BB11_7;
$L__BB11_3:
	ld.global.u32 	%r30, [%rd3+4];
	st.shared.v2.u32 	[%r5], {%r7, %r30};
	bra.uni 	$L__BB11_7;
$L__BB11_4:
	setp.ge.u32 	%p2, %r3, %r21;
	@%p2 bra 	$L__BB11_6;
	mul.wide.u32 	%rd6, %r3, 8;
	add.s64 	%rd7, %rd1, %rd6;
	ld.global.u32 	%r28, [%rd7];
	ld.global.u32 	%r29, [%rd7+4];
	st.shared.v2.u32 	[%r5], {%r28, %r29};
	bra.uni 	$L__BB11_7;
$L__BB11_6:
	mov.b32 	%r27, -2147483648;
	st.shared.u32 	[%r5], %r27;
$L__BB11_7:
	bar.sync 	0;
	setp.gt.u32 	%p4, %r1, 31;
	@%p4 bra 	$L__BB11_15;
	ld.shared.u32 	%r36, [%r5];
	ld.shared.u32 	%r9, [%r5+16];
	setp.le.s32 	%p5, %r36, %r9;
	@%p5 bra 	$L__BB11_10;
	ld.shared.u32 	%r37, [%r5+4];
	bra.uni 	$L__BB11_11;
$L__BB11_10:
	ld.shared.u32 	%r37, [%r5+20];
	mov.u32 	%r36, %r9;
$L__BB11_11:
	ld.shared.u32 	%r14, [%r5+8];
	setp.le.s32 	%p6, %r36, %r14;
	@%p6 bra 	$L__BB11_12;
	bra.uni 	$L__BB11_13;
$L__BB11_12:
	ld.shared.u32 	%r37, [%r5+12];
	mov.u32 	%r36, %r14;
$L__BB11_13:
	st.shared.v2.u32 	[%r5], {%r36, %r37};
	setp.ne.s32 	%p7, %r1, 0;
	@%p7 bra 	$L__BB11_15;
	cvta.to.global.u64 	%rd10, %rd4;
	mul.wide.u32 	%rd11, %r2, 8;
	add.s64 	%rd12, %rd10, %rd11;
	ld.shared.v2.u32 	{%r32, %r33}, [sdata];
	st.global.u32 	[%rd12], %r32;
	st.global.u32 	[%rd12+4], %r33;
$L__BB11_15:
	ret;

}
	// .globl	_Z12reduceKernelILj2EEviP6numberS1_
.visible .entry _Z12reduceKernelILj2EEviP6numberS1_(
	.param .u32 _Z12reduceKernelILj2EEviP6numberS1__param_0,
	.param .u64 .ptr .align 1 _Z12reduceKernelILj2EEviP6numberS1__param_1,
	.param .u64 .ptr .align 1 _Z12reduceKernelILj2EEviP6numberS1__param_2
)
{
	.reg .pred 	%p<7>;
	.reg .b32 	%r<24>;
	.reg .b64 	%rd<13>;

	ld.param.u32 	%r9, [_Z12reduceKernelILj2EEviP6numberS1__param_0];
	ld.param.u64 	%rd5, [_Z12reduceKernelILj2EEviP6numberS1__param_1];
	ld.param.u64 	%rd4, [_Z12reduceKernelILj2EEviP6numberS1__param_2];
	cvta.to.global.u64 	%rd1, %rd5;
	mov.u32 	%r1, %tid.x;
	mov.u32 	%r2, %ctaid.x;
	mov.u32 	%r10, %ntid.x;
	mul.lo.s32 	%r11, %r10, %r2;
	shl.b32 	%r12, %r11, 1;
	add.s32 	%r3, %r12, %r1;
	add.s32 	%r4, %r3, %r10;
	setp.ge.u32 	%p1, %r4, %r9;
	shl.b32 	%r13, %r1, 3;
	mov.u32 	%r14, sdata;
	add.s32 	%r5, %r14, %r13;
	@%p1 bra 	$L__BB12_4;
	mul.wide.u32 	%rd8, %r3, 8;
	add.s64 	%rd2, %rd1, %rd8;
	ld.global.u32 	%r6, [%rd2];
	mul.wide.u32 	%rd9, %r4, 8;
	add.s64 	%rd3, %rd1, %rd9;
	ld.global.u32 	%r7, [%rd3];
	setp.le.s32 	%p3, %r6, %r7;
	@%p3 bra 	$L__BB12_3;
	ld.global.u32 	%r19, [%rd2+4];
	st.shared.v2.u32 	[%r5], {%r6, %r19};
	bra.uni 	$L__BB12_7;
$L__BB12_3:
	ld.global.u32 	%r18, [%rd3+4];
	st.shared.v2.u32 	[%r5], {%r7, %r18};
	bra.uni 	$L__BB12_7;
$L__BB12_4:
	setp.ge.u32 	%p2, %r3, %r9;
	@%p2 bra 	$L__BB12_6;
	mul.wide.u32 	%rd6, %r3, 8;
	add.s64 	%rd7, %rd1, %rd6;
	ld.global.u32 	%r16, [%rd7];
	ld.global.u32 	%r17, [%rd7+4];
	st.shared.v2.u32 	[%r5], {%r16, %r17};
	bra.uni 	$L__BB12_7;
$L__BB12_6:
	mov.b32 	%r15, -2147483648;
	st.shared.u32 	[%r5], %r15;
$L__BB12_7:
	bar.sync 	0;
	setp.gt.u32 	%p4, %r1, 31;
	@%p4 bra 	$L__BB12_12;
	ld.shared.u32 	%r20, [%r5];
	ld.shared.u32 	%r8, [%r5+8];
	setp.gt.s32 	%p5, %r20, %r8;
	@%p5 bra 	$L__BB12_10;
	ld.shared.u32 	%r21, [%r5+12];
	st.shared.v2.u32 	[%r5], {%r8, %r21};
$L__BB12_10:
	setp.ne.s32 	%p6, %r1, 0;
	@%p6 bra 	$L__BB12_12;
	cvta.to.global.u64 	%rd10, %rd4;
	mul.wide.u32 	%rd11, %r2, 8;
	add.s64 	%rd12, %rd10, %rd11;
	ld.shared.v2.u32 	{%r22, %r23}, [sdata];
	st.global.u32 	[%rd12], %r22;
	st.global.u32 	[%rd12+4], %r23;
$L__BB12_12:
	ret;

}
	// .globl	_Z12reduceKernelILj1EEviP6numberS1_
.visible .entry _Z12reduceKernelILj1EEviP6numberS1_(
	.param .u32 _Z12reduceKernelILj1EEviP6numberS1__param_0,
	.param .u64 .ptr .align 1 _Z12reduceKernelILj1EEviP6numberS1__param_1,
	.param .u64 .ptr .align 1 _Z12reduceKernelILj1EEviP6numberS1__param_2
)
{
	.reg .pred 	%p<5>;
	.reg .b32 	%r<27>;
	.reg .b64 	%rd<13>;

	ld.param.u32 	%r8, [_Z12reduceKernelILj1EEviP6numberS1__param_0];
	ld.param.u64 	%rd5, [_Z12reduceKernelILj1EEviP6numberS1__param_1];
	ld.param.u64 	%rd4, [_Z12reduceKernelILj1EEviP6numberS1__param_2];
	cvta.to.global.u64 	%rd1, %rd5;
	mov.u32 	%r1, %tid.x;
	mov.u32 	%r2, %ctaid.x;
	mov.u32 	%r9, %ntid.x;
	mul.lo.s32 	%r10, %r9, %r2;
	shl.b32 	%r11, %r10, 1;
	add.s32 	%r3, %r11, %r1;
	add.s32 	%r4, %r3, %r9;
	setp.ge.u32 	%p1, %r4, %r8;
	@%p1 bra 	$L__BB13_4;
	shl.b32 	%r21, %r1, 3;
	mov.u32 	%r22, sdata;
	add.s32 	%r5, %r22, %r21;
	mul.wide.u32 	%rd8, %r3, 8;
	add.s64 	%rd2, %rd1, %rd8;
	ld.global.u32 	%r6, [%rd2];
	mul.wide.u32 	%rd9, %r4, 8;
	add.s64 	%rd3, %rd1, %rd9;
	ld.global.u32 	%r7, [%rd3];
	setp.le.s32 	%p3, %r6, %r7;
	@%p3 bra 	$L__BB13_3;
	ld.global.u32 	%r24, [%rd2+4];
	st.shared.v2.u32 	[%r5], {%r6, %r24};
	bra.uni 	$L__BB13_7;
$L__BB13_3:
	ld.global.u32 	%r23, [%rd3+4];
	st.shared.v2.u32 	[%r5], {%r7, %r23};
	bra.uni 	$L__BB13_7;
$L__BB13_4:
	setp.ge.u32 	%p2, %r3, %r8;
	@%p2 bra 	$L__BB13_6;
	shl.b32 	%r16, %r1, 3;
	mov.u32 	%r17, sdata;
	add.s32 	%r18, %r17, %r16;
	mul.wide.u32 	%rd6, %r3, 8;
	add.s64 	%rd7, %rd1, %rd6;
	ld.global.u32 	%r19, [%rd7];
	ld.global.u32 	%r20, [%rd7+4];
	st.shared.v2.u32 	[%r18], {%r19, %r20};
	bra.uni 	$L__BB13_7;
$L__BB13_6:
	shl.b32 	%r12, %r1, 3;
	mov.u32 	%r13, sdata;
	add.s32 	%r14, %r13, %r12;
	mov.b32 	%r15, -2147483648;
	st.shared.u32 	[%r14], %r15;
$L__BB13_7:
	bar.sync 	0;
	setp.ne.s32 	%p4, %r1, 0;
	@%p4 bra 	$L__BB13_9;
	cvta.to.global.u64 	%rd10, %rd4;
	mul.wide.u32 	%rd11, %r2, 8;
	add.s64 	%rd12, %rd10, %rd11;
	ld.shared.v2.u32 	{%r25, %r26}, [sdata];
	st.global.u32 	[%rd12], %r25;
	st.global.u32 	[%rd12+4], %r26;
$L__BB13_9:
	ret;

}


// ===== COMPILED SASS (sm_100) =====

	.target	sm_100

	.elftype	@"ET_EXEC"


//--------------------- .note.nv.tkinfo           --------------------------
	.section	.note.nv.tkinfo,"",@"SHT_NOTE"
	.sectionflags	@"SHF_NOTE_NV_TKINFO"
	.tkinfo
        /*0018*/ 	.word	0x00000002
        /*0030*/ 	.string	""
        /*0030*/ 	.string	"ptxas"
        /*0030*/ 	.string	"Cuda compilation tools, release 13.0, V13.0.88"
        /*0030*/ 	.string	"Build cuda_13.0.r13.0/compiler.36424714_0"
        /*0030*/ 	.string	"-arch sm_100 -m 64 "



//--------------------- .note.nv.cuinfo           --------------------------
	.section	.note.nv.cuinfo,"",@"SHT_NOTE"
	.sectionflags	@"SHF_NOTE_NV_CUINFO"
        /*0018*/ 	.short	0x0002
        /*001a*/ 	.short	0x0064
        /*001c*/ 	.short	0x0082
	.zero		2


//--------------------- .nv.info                  --------------------------
	.section	.nv.info,"",@"SHT_CUDA_INFO"
	.align	4


	//----- nvinfo : EIATTR_REGCOUNT
	.align		4
        /*0000*/ 	.byte	0x04, 0x2f
        /*0002*/ 	.short	(.L_1 - .L_0)
	.align		4
.L_0:
        /*0004*/ 	.word	index@(_Z10swapKerneliP6numberS0_Pi)
        /*0008*/ 	.word	0x00000016


	//----- nvinfo : EIATTR_FRAME_SIZE
	.align		4
.L_1:
        /*000c*/ 	.byte	0x04, 0x11
        /*000e*/ 	.short	(.L_3 - .L_2)
	.align		4
.L_2:
        /*0010*/ 	.word	index@(_Z10swapKerneliP6numberS0_Pi)
        /*0014*/ 	.word	0x00000000


	//----- nvinfo : EIATTR_REGCOUNT
	.align		4
.L_3:
        /*0018*/ 	.byte	0x04, 0x2f
        /*001a*/ 	.short	(.L_5 - .L_4)
	.align		4
.L_4:
        /*001c*/ 	.word	index@(_Z10wrapKerneliP6numberPi)
        /*0020*/ 	.word	0x0000000a


	//----- nvinfo : EIATTR_FRAME_SIZE
	.align		4
.L_5:
        /*0024*/ 	.byte	0x04, 0x11
        /*0026*/ 	.short	(.L_7 - .L_6)
	.align		4
.L_6:
        /*0028*/ 	.word	index@(_Z10wrapKerneliP6numberPi)
        /*002c*/ 	.word	0x00000000


	//----- nvinfo : EIATTR_REGCOUNT
	.align		4
.L_7:
        /*0030*/ 	.byte	0x04, 0x2f
        /*0032*/ 	.short	(.L_9 - .L_8)
	.align		4
.L_8:
        /*0034*/ 	.word	index@(_Z12unwrapKerneliP6numberPi)
        /*0038*/ 	.word	0x0000000a


	//----- nvinfo : EIATTR_FRAME_SIZE
	.align		4
.L_9:
        /*003c*/ 	.byte	0x04, 0x11
        /*003e*/ 	.short	(.L_11 - .L_10)
	.align		4
.L_10:
        /*0040*/ 	.word	index@(_Z12unwrapKerneliP6numberPi)
        /*0044*/ 	.word	0x00000000


	//----- nvinfo : EIATTR_REGCOUNT
	.align		4
.L_11:
        /*0048*/ 	.byte	0x04, 0x2f
        /*004a*/ 	.short	(.L_13 - .L_12)
	.align		4
.L_12:
        /*004c*/ 	.word	index@(_Z12reduceKernelILj1024EEviP6numberS1_)
        /*0050*/ 	.word	0x00000014


	//----- nvinfo : EIATTR_FRAME_SIZE
	.align		4
.L_13:
        /*0054*/ 	.byte	0x04, 0x11
        /*0056*/ 	.short	(.L_15 - .L_14)
	.align		4
.L_14:
        /*0058*/ 	.word	index@(_Z12reduceKernelILj1024EEviP6numberS1_)
        /*005c*/ 	.word	0x00000000


	//----- nvinfo : EIATTR_REGCOUNT
	.align		4
.L_15:
        /*0060*/ 	.byte	0x04, 0x2f
        /*0062*/ 	.short	(.L_17 - .L_16)
	.align		4
.L_16:
        /*0064*/ 	.word	index@(_Z12reduceKernelILj512EEviP6numberS1_)
        /*0068*/ 	.word	0x00000014


	//----- nvinfo : EIATTR_FRAME_SIZE
	.align		4
.L_17:
        /*006c*/ 	.byte	0x04, 0x11
        /*006e*/ 	.short	(.L_19 - .L_18)
	.align		4
.L_18:
        /*0070*/ 	.word	index@(_Z12reduceKernelILj512EEviP6numberS1_)
        /*0074*/ 	.word	0x00000000


	//----- nvinfo : EIATTR_REGCOUNT
	.align		4
.L_19:
        /*0078*/ 	.byte	0x04, 0x2f
        /*007a*/ 	.short	(.L_21 - .L_20)
	.align		4
.L_20:
        /*007c*/ 	.word	index@(_Z12reduceKernelILj256EEviP6numberS1_)
        /*0080*/ 	.word	0x00000014


	//----- nvinfo : EIATTR_FRAME_SIZE
	.align		4
.L_21:
        /*0084*/ 	.byte	0x04, 0x11
        /*0086*/ 	.short	(.L_23 - .L_22)
	.align		4
.L_22:
        /*0088*/ 	.word	index@(_Z12reduceKernelILj256EEviP6numberS1_)
        /*008c*/ 	.word	0x00000000


	//----- nvinfo : EIATTR_REGCOUNT
	.align		4
.L_23:
        /*0090*/ 	.byte	0x04, 0x2f
        /*0092*/ 	.short	(.L_25 - .L_24)
	.align		4
.L_24:
        /*0094*/ 	.word	index@(_Z12reduceKernelILj128EEviP6numberS1_)
        /*0098*/ 	.word	0x00000014


	//----- nvinfo : EIATTR_FRAME_SIZE
	.align		4
.L_25:
        /*009c*/ 	.byte	0x04, 0x11
        /*009e*/ 	.short	(.L_27 - .L_26)
	.align		4
.L_26:
        /*00a0*/ 	.word	index@(_Z12reduceKernelILj128EEviP6numberS1_)
        /*00a4*/ 	.word	0x00000000


	//----- nvinfo : EIATTR_REGCOUNT
	.align		4
.L_27:
        /*00a8*/ 	.byte	0x04, 0x2f
        /*00aa*/ 	.short	(.L_29 - .L_28)
	.align		4
.L_28:
        /*00ac*/ 	.word	index@(_Z12reduceKernelILj64EEviP6numberS1_)
        /*00b0*/ 	.word	0x00000014


	//----- nvinfo : EIATTR_FRAME_SIZE
	.align		4
.L_29:
        /*00b4*/ 	.byte	0x04, 0x11
        /*00b6*/ 	.short	(.L_31 - .L_30)
	.align		4
.L_30:
        /*00b8*/ 	.word	index@(_Z12reduceKernelILj64EEviP6numberS1_)
        /*00bc*/ 	.word	0x00000000


	//----- nvinfo : EIATTR_REGCOUNT
	.align		4
.L_31:
        /*00c0*/ 	.byte	0x04, 0x2f
        /*00c2*/ 	.short	(.L_33 - .L_32)
	.align		4
.L_32:
        /*00c4*/ 	.word	index@(_Z12reduceKernelILj32EEviP6numberS1_)
        /*00c8*/ 	.word	0x00000012


	//----- nvinfo : EIATTR_FRAME_SIZE
	.align		4
.L_33:
        /*00cc*/ 	.byte	0x04, 0x11
        /*00ce*/ 	.short	(.L_35 - .L_34)
	.align		4
.L_34:
        /*00d0*/ 	.word	index@(_Z12reduceKernelILj32EEviP6numberS1_)
        /*00d4*/ 	.word	0x00000000


	//----- nvinfo : EIATTR_REGCOUNT
	.align		4
.L_35:
        /*00d8*/ 	.byte	0x04, 0x2f
        /*00da*/ 	.short	(.L_37 - .L_36)
	.align		4
.L_36:
        /*00dc*/ 	.word	index@(_Z12reduceKernelILj16EEviP6numberS1_)
        /*00e0*/ 	.word	0x00000010


	//----- nvinfo : EIATTR_FRAME_SIZE
	.align		4
.L_37:
        /*00e4*/ 	.byte	0x04, 0x11
        /*00e6*/ 	.short	(.L_39 - .L_38)
	.align		4
.L_38:
        /*00e8*/ 	.word	index@(_Z12reduceKernelILj16EEviP6numberS1_)
        /*00ec*/ 	.word	0x00000000


	//----- nvinfo : EIATTR_REGCOUNT
	.align		4
.L_39:
        /*00f0*/ 	.byte	0x04, 0x2f
        /*00f2*/ 	.short	(.L_41 - .L_40)
	.align		4
.L_40:
        /*00f4*/ 	.word	index@(_Z12reduceKernelILj8EEviP6numberS1_)
        /*00f8*/ 	.word	0x0000000e


	//----- nvinfo : EIATTR_FRAME_SIZE
	.align		4
.L_41:
        /*00fc*/ 	.byte	0x04, 0x11
        /*00fe*/ 	.short	(.L_43 - .L_42)
	.align		4
.L_42:
        /*0100*/ 	.word	index@(_Z12reduceKernelILj8EEviP6numberS1_)
        /*0104*/ 	.word	0x00000000


	//----- nvinfo : EIATTR_REGCOUNT
	.align		4
.L_43:
        /*0108*/ 	.byte	0x04, 0x2f
        /*010a*/ 	.short	(.L_45 - .L_44)
	.align		4
.L_44:
        /*010c*/ 	.word	index@(_Z12reduceKernelILj4EEviP6numberS1_)
        /*0110*/ 	.word	0x0000000e


	//----- nvinfo : EIATTR_FRAME_SIZE
	.align		4
.L_45:
        /*0114*/ 	.byte	0x04, 0x11
        /*0116*/ 	.short	(.L_47 - .L_46)
	.align		4
.L_46:
        /*0118*/ 	.word	index@(_Z12reduceKernelILj4EEviP6numberS1_)
        /*011c*/ 	.word	0x00000000


	//----- nvinfo : EIATTR_REGCOUNT
	.align		4
.L_47:
        /*0120*/ 	.byte	0x04, 0x2f
        /*0122*/ 	.short	(.L_49 - .L_48)
	.align		4
.L_48:
        /*0124*/ 	.word	index@(_Z12reduceKernelILj2EEviP6numberS1_)
        /*0128*/ 	.word	0x00000010


	//----- nvinfo : EIATTR_FRAME_SIZE
	.align		4
.L_49:
        /*012c*/ 	.byte	0x04, 0x11
        /*012e*/ 	.short	(.L_51 - .L_50)
	.align		4
.L_50:
        /*0130*/ 	.word	index@(_Z12reduceKernelILj2EEviP6numberS1_)
        /*0134*/ 	.word	0x00000000


	//----- nvinfo : EIATTR_REGCOUNT
	.align		4
.L_51:
        /*0138*/ 	.byte	0x04, 0x2f
        /*013a*/ 	.short	(.L_53 - .L_52)
	.align		4
.L_52:
        /*013c*/ 	.word	index@(_Z12reduceKernelILj1EEviP6numberS1_)
        /*0140*/ 	.word	0x00000010


	//----- nvinfo : EIATTR_FRAME_SIZE
	.align		4
.L_53:
        /*0144*/ 	.byte	0x04, 0x11
        /*0146*/ 	.short	(.L_55 - .L_54)
	.align		4
.L_54:
        /*0148*/ 	.word	index@(_Z12reduceKernelILj1EEviP6numberS1_)
        /*014c*/ 	.word	0x00000000


	//----- nvinfo : EIATTR_MIN_STACK_SIZE
	.align		4
.L_55:
        /*0150*/ 	.byte	0x04, 0x12
        /*0152*/ 	.short	(.L_57 - .L_56)
	.align		4
.L_56:
        /*0154*/ 	.word	index@(_Z12reduceKernelILj1EEviP6numberS1_)
        /*0158*/ 	.word	0x00000000


	//----- nvinfo : EIATTR_MIN_STACK_SIZE
	.align		4
.L_57:
        /*015c*/ 	.byte	0x04, 0x12
        /*015e*/ 	.short	(.L_59 - .L_58)
	.align		4
.L_58:
        /*0160*/ 	.word	index@(_Z12reduceKernelILj2EEviP6numberS1_)
        /*0164*/ 	.word	0x00000000


	//----- nvinfo : EIATTR_MIN_STACK_SIZE
	.align		4
.L_59:
        /*0168*/ 	.byte	0x04, 0x12
        /*016a*/ 	.short	(.L_61 - .L_60)
	.align		4
.L_60:
        /*016c*/ 	.word	index@(_Z12reduceKernelILj4EEviP6numberS1_)
        /*0170*/ 	.word	0x00000000


	//----- nvinfo : EIATTR_MIN_STACK_SIZE
	.align		4
.L_61:
        /*0174*/ 	.byte	0x04, 0x12
        /*0176*/ 	.short	(.L_63 - .L_62)
	.align		4
.L_62:
        /*0178*/ 	.word	index@(_Z12reduceKernelILj8EEviP6numberS1_)
        /*017c*/ 	.word	0x00000000


	//----- nvinfo : EIATTR_MIN_STACK_SIZE
	.align		4
.L_63:
        /*0180*/ 	.byte	0x04, 0x12
        /*0182*/ 	.short	(.L_65 - .L_64)
	.align		4
.L_64:
        /*0184*/ 	.word	index@(_Z12reduceKernelILj16EEviP6numberS1_)
        /*0188*/ 	.word	0x00000000


	//----- nvinfo : EIATTR_MIN_STACK_SIZE
	.align		4
.L_65:
        /*018c*/ 	.byte	0x04, 0x12
        /*018e*/ 	.short	(.L_67 - .L_66)
	.align		4
.L_66:
        /*0190*/ 	.word	index@(_Z12reduceKernelILj32EEviP6numberS1_)
        /*0194*/ 	.word	0x00000000


	//----- nvinfo : EIATTR_MIN_STACK_SIZE
	.align		4
.L_67:
        /*0198*/ 	.byte	0x04, 0x12
        /*019a*/ 	.short	(.L_69 - .L_68)
	.align		4
.L_68:
        /*019c*/ 	.word	index@(_Z12reduceKernelILj64EEviP6numberS1_)
        /*01a0*/ 	.word	0x00000000


	//----- nvinfo : EIATTR_MIN_STACK_SIZE
	.align		4
.L_69:
        /*01a4*/ 	.byte	0x04, 0x12
        /*01a6*/ 	.short	(.L_71 - .L_70)
	.align		4
.L_70:
        /*01a8*/ 	.word	index@(_Z12reduceKernelILj128EEviP6numberS1_)
        /*01ac*/ 	.word	0x00000000


	//----- nvinfo : EIATTR_MIN_STACK_SIZE
	.align		4
.L_71:
        /*01b0*/ 	.byte	0x04, 0x12
        /*01b2*/ 	.short	(.L_73 - .L_72)
	.align		4
.L_72:
        /*01b4*/ 	.word	index@(_Z12reduceKernelILj256EEviP6numberS1_)
        /*01b8*/ 	.word	0x00000000


	//----- nvinfo : EIATTR_MIN_STACK_SIZE
	.align		4
.L_73:
        /*01bc*/ 	.byte	0x04, 0x12
        /*01be*/ 	.short	(.L_75 - .L_74)
	.align		4
.L_74:
        /*01c0*/ 	.word	index@(_Z12reduceKernelILj512EEviP6numberS1_)
        /*01c4*/ 	.word	0x00000000


	//----- nvinfo : EIATTR_MIN_STACK_SIZE
	.align		4
.L_75:
        /*01c8*/ 	.byte	0x04, 0x12
        /*01ca*/ 	.short	(.L_77 - .L_76)
	.align		4
.L_76:
        /*01cc*/ 	.word	index@(_Z12reduceKernelILj1024EEviP6numberS1_)
        /*01d0*/ 	.word	0x00000000


	//----- nvinfo : EIATTR_MIN_STACK_SIZE
	.align		4
.L_77:
        /*01d4*/ 	.byte	0x04, 0x12
        /*01d6*/ 	.short	(.L_79 - .L_78)
	.align		4
.L_78:
        /*01d8*/ 	.word	index@(_Z12unwrapKerneliP6numberPi)
        /*01dc*/ 	.word	0x00000000


	//----- nvinfo : EIATTR_MIN_STACK_SIZE
	.align		4
.L_79:
        /*01e0*/ 	.byte	0x04, 0x12
        /*01e2*/ 	.short	(.L_81 - .L_80)
	.align		4
.L_80:
        /*01e4*/ 	.word	index@(_Z10wrapKerneliP6numberPi)
        /*01e8*/ 	.word	0x00000000


	//----- nvinfo : EIATTR_MIN_STACK_SIZE
	.align		4
.L_81:
        /*01ec*/ 	.byte	0x04, 0x12
        /*01ee*/ 	.short	(.L_83 - .L_82)
	.align		4
.L_82:
        /*01f0*/ 	.word	index@(_Z10swapKerneliP6numberS0_Pi)
        /*01f4*/ 	.word	0x00000000
.L_83:


//--------------------- .nv.compat                --------------------------
	.section	.nv.compat,"",@"SHT_CUDA_COMPAT_INFO"
	.align	4
        /*0000*/ 	.byte	0x02, 0x09, 0x00, 0x00, 0x02, 0x02, 0x01, 0x00, 0x02, 0x05, 0x05, 0x00, 0x03, 0x07, 0x01, 0x01
        /*0010*/ 	.byte	0x02, 0x03, 0x00, 0x00, 0x02, 0x06, 0x01, 0x00, 0x04, 0x0b, 0x08, 0x00, 0x09, 0x00, 0x00, 0x00
        /*0020*/ 	.byte	0x00, 0x00, 0x00, 0x00


//--------------------- .nv.info._Z12reduceKernelILj1EEviP6numberS1_ --------------------------
	.section	.nv.info._Z12reduceKernelILj1EEviP6numberS1_,"",@"SHT_CUDA_INFO"
	.sectionflags	@""
	.align	4


	//----- nvinfo : EIATTR_CUDA_API_VERSION
	.align		4
        /*0000*/ 	.byte	0x04, 0x37
        /*0002*/ 	.short	(.L_85 - .L_84)
.L_84:
        /*0004*/ 	.word	0x00000082


	//----- nvinfo : EIATTR_KPARAM_INFO
	.align		4
.L_85:
        /*0008*/ 	.byte	0x04, 0x17
        /*000a*/ 	.short	(.L_87 - .L_86)
.L_86:
        /*000c*/ 	.word	0x00000000
        /*0010*/ 	.short	0x0002
        /*0012*/ 	.short	0x0010
        /*0014*/ 	.byte	0x00, 0xf5, 0x21, 0x00


	//----- nvinfo : EIATTR_KPARAM_INFO
	.align		4
.L_87:
        /*0018*/ 	.byte	0x04, 0x17
        /*001a*/ 	.short	(.L_89 - .L_88)
.L_88:
        /*001c*/ 	.word	0x00000000
        /*0020*/ 	.short	0x0001
        /*0022*/ 	.short	0x0008
        /*0024*/ 	.byte	0x00, 0xf5, 0x21, 0x00


	//----- nvinfo : EIATTR_KPARAM_INFO
	.align		4
.L_89:
        /*0028*/ 	.byte	0x04, 0x17
        /*002a*/ 	.short	(.L_91 - .L_90)
.L_90:
        /*002c*/ 	.word	0x00000000
        /*0030*/ 	.short	0x0000
        /*0032*/ 	.short	0x0000
        /*0034*/ 	.byte	0x00, 0xf0, 0x11, 0x00


	//----- nvinfo : EIATTR_SPARSE_MMA_MASK
	.align		4
.L_91:
        /*0038*/ 	.byte	0x03, 0x50
        /*003a*/ 	.short	0x0000


	//----- nvinfo : EIATTR_MAXREG_COUNT
	.align		4
        /*003c*/ 	.byte	0x03, 0x1b
        /*003e*/ 	.short	0x00ff


	//----- nvinfo : EIATTR_NUM_BARRIERS
	.align		4
        /*0040*/ 	.byte	0x02, 0x4c
        /*0042*/ 	.byte	0x01
	.zero		1


	//----- nvinfo : EIATTR_MERCURY_ISA_VERSION
	.align		4
        /*0044*/ 	.byte	0x03, 0x5f
        /*0046*/ 	.short	0x0101


	//----- nvinfo : EIATTR_VRC_CTA_INIT_COUNT
	.align		4
        /*0048*/ 	.byte	0x02, 0x4a
	.zero		1
	.zero		1


	//----- nvinfo : EIATTR_EXIT_INSTR_OFFSETS
	.align		4
        /*004c*/ 	.byte	0x04, 0x1c
        /*004e*/ 	.short	(.L_93 - .L_92)


	//   ....[0]....
.L_92:
        /*0050*/ 	.word	0x00000330


	//   ....[1]....
        /*0054*/ 	.word	0x00000390


	//----- nvinfo : EIATTR_CRS_STACK_SIZE
	.align		4
.L_93:
        /*0058*/ 	.byte	0x04, 0x1e
        /*005a*/ 	.short	(.L_95 - .L_94)
.L_94:
        /*005c*/ 	.word	0x00000000


	//----- nvinfo : EIATTR_CBANK_PARAM_SIZE
	.align		4
.L_95:
        /*0060*/ 	.byte	0x03, 0x19
        /*0062*/ 	.short	0x0018


	//----- nvinfo : EIATTR_PARAM_CBANK
	.align		4
        /*0064*/ 	.byte	0x04, 0x0a
        /*0066*/ 	.short	(.L_97 - .L_96)
	.align		4
.L_96:
        /*0068*/ 	.word	index@(.nv.constant0._Z12reduceKernelILj1EEviP6numberS1_)
        /*006c*/ 	.short	0x0380
        /*006e*/ 	.short	0x0018


	//----- nvinfo : EIATTR_SW_WAR
	.align		4
.L_97:
        /*0070*/ 	.byte	0x04, 0x36
        /*0072*/ 	.short	(.L_99 - .L_98)
.L_98:
        /*0074*/ 	.word	0x00000008
.L_99:


//--------------------- .nv.info._Z12reduceKernelILj2EEviP6numberS1_ --------------------------
	.section	.nv.info._Z12reduceKernelILj2EEviP6numberS1_,"",@"SHT_CUDA_INFO"
	.sectionflags	@""
	.align	4


	//----- nvinfo : EIATTR_CUDA_API_VERSION
	.align		4
        /*0000*/ 	.byte	0x04, 0x37
        /*0002*/ 	.short	(.L_101 - .L_100)
.L_100:
        /*0004*/ 	.word	0x00000082


	//----- nvinfo : EIATTR_KPARAM_INFO
	.align		4
.L_101:
        /*0008*/ 	.byte	0x04, 0x17
        /*000a*/ 	.short	(.L_103 - .L_102)
.L_102:
        /*000c*/ 	.word	0x00000000
        /*0010*/ 	.short	0x0002
        /*0012*/ 	.short	0x0010
        /*0014*/ 	.byte	0x00, 0xf5, 0x21, 0x00


	//----- nvinfo : EIATTR_KPARAM_INFO
	.align		4
.L_103:
        /*0018*/ 	.byte	0x04, 0x17
        /*001a*/ 	.short	(.L_105 - .L_104)
.L_104:
        /*001c*/ 	.word	0x00000000
        /*0020*/ 	.short	0x0001
        /*0022*/ 	.short	0x0008
        /*0024*/ 	.byte	0x00, 0xf5, 0x21, 0x00


	//----- nvinfo : EIATTR_KPARAM_INFO
	.align		4
.L_105:
        /*0028*/ 	.byte	0x04, 0x17
        /*002a*/ 	.short	(.L_107 - .L_106)
.L_106:
        /*002c*/ 	.word	0x00000000
        /*0030*/ 	.short	0x0000
        /*0032*/ 	.short	0x0000
        /*0034*/ 	.byte	0x00, 0xf0, 0x11, 0x00


	//----- nvinfo : EIATTR_SPARSE_MMA_MASK
	.align		4
.L_107:
        /*0038*/ 	.byte	0x03, 0x50
        /*003a*/ 	.short	0x0000


	//----- nvinfo : EIATTR_MAXREG_COUNT
	.align		4
        /*003c*/ 	.byte	0x03, 0x1b
        /*003e*/ 	.short	0x00ff


	//----- nvinfo : EIATTR_NUM_BARRIERS
	.align		4
        /*0040*/ 	.byte	0x02, 0x4c
        /*0042*/ 	.byte	0x01
	.zero		1


	//----- nvinfo : EIATTR_MERCURY_ISA_VERSION
	.align		4
        /*0044*/ 	.byte	0x03, 0x5f
        /*0046*/ 	.short	0x0101


	//----- nvinfo : EIATTR_VRC_CTA_INIT_COUNT
	.align		4
        /*0048*/ 	.byte	0x02, 0x4a
	.zero		1
	.zero		1


	//----- nvinfo : EIATTR_EXIT_INSTR_OFFSETS
	.align		4
        /*004c*/ 	.byte	0x04, 0x1c
        /*004e*/ 	.short	(.L_109 - .L_108)


	//   ....[0]....
.L_108:
        /*0050*/ 	.word	0x00000280


	//   ....[1]....
        /*0054*/ 	.word	0x000002e0


	//   ....[2]....
        /*0058*/ 	.word	0x00000340


	//----- nvinfo : EIATTR_CRS_STACK_SIZE
	.align		4
.L_109:
        /*005c*/ 	.byte	0x04, 0x1e
        /*005e*/ 	.short	(.L_111 - .L_110)
.L_110:
        /*0060*/ 	.word	0x00000000


	//----- nvinfo : EIATTR_CBANK_PARAM_SIZE
	.align		4
.L_111:
        /*0064*/ 	.byte	0x03, 0x19
        /*0066*/ 	.short	0x0018


	//----- nvinfo : EIATTR_PARAM_CBANK
	.align		4
        /*0068*/ 	.byte	0x04, 0x0a
        /*006a*/ 	.short	(.L_113 - .L_112)
	.align		4
.L_112:
        /*006c*/ 	.word	index@(.nv.constant0._Z12reduceKernelILj2EEviP6numberS1_)
        /*0070*/ 	.short	0x0380
        /*0072*/ 	.short	0x0018


	//----- nvinfo : EIATTR_SW_WAR
	.align		4
.L_113:
        /*0074*/ 	.byte	0x04, 0x36
        /*0076*/ 	.short	(.L_115 - .L_114)
.L_114:
        /*0078*/ 	.word	0x00000008
.L_115:


//--------------------- .nv.info._Z12reduceKernelILj4EEviP6numberS1_ --------------------------
	.section	.nv.info._Z12reduceKernelILj4EEviP6numberS1_,"",@"SHT_CUDA_INFO"
	.sectionflags	@""
	.align	4


	//----- nvinfo : EIATTR_CUDA_API_VERSION
	.align		4
        /*0000*/ 	.byte	0x04, 0x37
        /*0002*/ 	.short	(.L_117 - .L_116)
.L_116:
        /*0004*/ 	.word	0x00000082


	//----- nvinfo : EIATTR_KPARAM_INFO
	.align		4
.L_117:
        /*0008*/ 	.byte	0x04, 0x17
        /*000a*/ 	.short	(.L_119 - .L_118)
.L_118:
        /*000c*/ 	.word	0x00000000
        /*0010*/ 	.short	0x0002
        /*0012*/ 	.short	0x0010
        /*0014*/ 	.byte	0x00, 0xf5, 0x21, 0x00


	//----- nvinfo : EIATTR_KPARAM_INFO
	.align		4
.L_119:
        /*0018*/ 	.byte	0x04, 0x17
        /*001a*/ 	.short	(.L_121 - .L_120)
.L_120:
        /*001c*/ 	.word	0x00000000
        /*0020*/ 	.short	0x0001
        /*0022*/ 	.short	0x0008
        /*0024*/ 	.byte	0x00, 0xf5, 0x21, 0x00


	//----- nvinfo : EIATTR_KPARAM_INFO
	.align		4
.L_121:
        /*0028*/ 	.byte	0x04, 0x17
        /*002a*/ 	.short	(.L_123 - .L_122)
.L_122:
        /*002c*/ 	.word	0x00000000
        /*0030*/ 	.short	0x0000
        /*0032*/ 	.short	0x0000
        /*0034*/ 	.byte	0x00, 0xf0, 0x11, 0x00


	//----- nvinfo : EIATTR_SPARSE_MMA_MASK
	.align		4
.L_123:
        /*0038*/ 	.byte	0x03, 0x50
        /*003a*/ 	.short	0x0000


	//----- nvinfo : EIATTR_MAXREG_COUNT
	.align		4
        /*003c*/ 	.byte	0x03, 0x1b
        /*003e*/ 	.short	0x00ff


	//----- nvinfo : EIATTR_NUM_BARRIERS
	.align		4
        /*0040*/ 	.byte	0x02, 0x4c
        /*0042*/ 	.byte	0x01
	.zero		1


	//----- nvinfo : EIATTR_MERCURY_ISA_VERSION
	.align		4
        /*0044*/ 	.byte	0x03, 0x5f
        /*0046*/ 	.short	0x0101


	//----- nvinfo : EIATTR_VRC_CTA_INIT_COUNT
	.align		4
        /*0048*/ 	.byte	0x02, 0x4a
	.zero		1
	.zero		1


	//----- nvinfo : EIATTR_EXIT_INSTR_OFFSETS
	.align		4
        /*004c*/ 	.byte	0x04, 0x1c
        /*004e*/ 	.short	(.L_125 - .L_124)


	//   ....[0]....
.L_124:
        /*0050*/ 	.word	0x00000280


	//   ....[1]....
        /*0054*/ 	.word	0x00000340


	//   ....[2]....
        /*0058*/ 	.word	0x000003a0


	//----- nvinfo : EIATTR_CRS_STACK_SIZE
	.align		4
.L_125:
        /*005c*/ 	.byte	0x04, 0x1e
        /*005e*/ 	.short	(.L_127 - .L_126)
.L_126:
        /*0060*/ 	.word	0x00000000


	//----- nvinfo : EIATTR_CBANK_PARAM_SIZE
	.align		4
.L_127:
        /*0064*/ 	.byte	0x03, 0x19
        /*0066*/ 	.short	0x0018


	//----- nvinfo : EIATTR_PARAM_CBANK
	.align		4
        /*0068*/ 	.byte	0x04, 0x0a
        /*006a*/ 	.short	(.L_129 - .L_128)
	.align		4
.L_128:
        /*006c*/ 	.word	index@(.nv.constant0._Z12reduceKernelILj4EEviP6numberS1_)
        /*0070*/ 	.short	0x0380
        /*0072*/ 	.short	0x0018


	//----- nvinfo : EIATTR_SW_WAR
	.align		4
.L_129:
        /*0074*/ 	.byte	0x04, 0x36
        /*0076*/ 	.short	(.L_131 - .L_130)
.L_130:
        /*0078*/ 	.word	0x00000008
.L_131:


//--------------------- .nv.info._Z12reduceKernelILj8EEviP6numberS1_ --------------------------
	.section	.nv.info._Z12reduceKernelILj8EEviP6numberS1_,"",@"SHT_CUDA_INFO"
	.sectionflags	@""
	.align	4


	//----- nvinfo : EIATTR_CUDA_API_VERSION
	.align		4
        /*0000*/ 	.byte	0x04, 0x37
        /*0002*/ 	.short	(.L_133 - .L_132)
.L_132:
        /*0004*/ 	.word	0x00000082


	//----- nvinfo : EIATTR_KPARAM_INFO
	.align		4
.L_133:
        /*0008*/ 	.byte	0x04, 0x17
        /*000a*/ 	.short	(.L_135 - .L_134)
.L_134:
        /*000c*/ 	.word	0x00000000
        /*0010*/ 	.short	0x0002
        /*0012*/ 	.short	0x0010
        /*0014*/ 	.byte	0x00, 0xf5, 0x21, 0x00


	//----- nvinfo : EIATTR_KPARAM_INFO
	.align		4
.L_135:
        /*0018*/ 	.byte	0x04, 0x17
        /*001a*/ 	.short	(.L_137 - .L_136)
.L_136:
        /*001c*/ 	.word	0x00000000
        /*0020*/ 	.short	0x0001
        /*0022*/ 	.short	0x0008
        /*0024*/ 	.byte	0x00, 0xf5, 0x21, 0x00


	//----- nvinfo : EIATTR_KPARAM_INFO
	.align		4
.L_137:
        /*0028*/ 	.byte	0x04, 0x17
        /*002a*/ 	.short	(.L_139 - .L_138)
.L_138:
        /*002c*/ 	.word	0x00000000
        /*0030*/ 	.short	0x0000
        /*0032*/ 	.short	0x0000
        /*0034*/ 	.byte	0x00, 0xf0, 0x11, 0x00


	//----- nvinfo : EIATTR_SPARSE_MMA_MASK
	.align		4
.L_139:
        /*0038*/ 	.byte	0x03, 0x50
        /*003a*/ 	.short	0x0000


	//----- nvinfo : EIATTR_MAXREG_COUNT
	.align		4
        /*003c*/ 	.byte	0x03, 0x1b
        /*003e*/ 	.short	0x00ff


	//----- nvinfo : EIATTR_NUM_BARRIERS
	.align		4
        /*0040*/ 	.byte	0x02, 0x4c
        /*0042*/ 	.byte	0x01
	.zero		1


	//----- nvinfo : EIATTR_MERCURY_ISA_VERSION
	.align		4
        /*0044*/ 	.byte	0x03, 0x5f
        /*0046*/ 	.short	0x0101


	//----- nvinfo : EIATTR_VRC_CTA_INIT_COUNT
	.align		4
        /*0048*/ 	.byte	0x02, 0x4a
	.zero		1
	.zero		1


	//----- nvinfo : EIATTR_EXIT_INSTR_OFFSETS
	.align		4
        /*004c*/ 	.byte	0x04, 0x1c
        /*004e*/ 	.short	(.L_141 - .L_140)


	//   ....[0]....
.L_140:
        /*0050*/ 	.word	0x00000280


	//   ....[1]....
        /*0054*/ 	.word	0x00000380


	//   ....[2]....
        /*0058*/ 	.word	0x000003e0


	//----- nvinfo : EIATTR_CRS_STACK_SIZE
	.align		4
.L_141:
        /*005c*/ 	.byte	0x04, 0x1e
        /*005e*/ 	.short	(.L_143 - .L_142)
.L_142:
        /*0060*/ 	.word	0x00000000


	//----- nvinfo : EIATTR_CBANK_PARAM_SIZE
	.align		4
.L_143:
        /*0064*/ 	.byte	0x03, 0x19
        /*0066*/ 	.short	0x0018


	//----- nvinfo : EIATTR_PARAM_CBANK
	.align		4
        /*0068*/ 	.byte	0x04, 0x0a
        /*006a*/ 	.short	(.L_145 - .L_144)
	.align		4
.L_144:
        /*006c*/ 	.word	index@(.nv.constant0._Z12reduceKernelILj8EEviP6numberS1_)
        /*0070*/ 	.short	0x0380
        /*0072*/ 	.short	0x0018


	//----- nvinfo : EIATTR_SW_WAR
	.align		4
.L_145:
        /*0074*/ 	.byte	0x04, 0x36
        /*0076*/ 	.short	(.L_147 - .L_146)
.L_146:
        /*0078*/ 	.word	0x00000008
.L_147:


//--------------------- .nv.info._Z12reduceKernelILj16EEviP6numberS1_ --------------------------
	.section	.nv.info._Z12reduceKernelILj16EEviP6numberS1_,"",@"SHT_CUDA_INFO"
	.sectionflags	@""
	.align	4


	//----- nvinfo : EIATTR_CUDA_API_VERSION
	.align		4
        /*0000*/ 	.byte	0x04, 0x37
        /*0002*/ 	.short	(.L_149 - .L_148)
.L_148:
        /*0004*/ 	.word	0x00000082


	//----- nvinfo : EIATTR_KPARAM_INFO
	.align		4
.L_149:
        /*0008*/ 	.byte	0x04, 0x17
        /*000a*/ 	.short	(.L_151 - .L_150)
.L_150:
        /*000c*/ 	.word	0x00000000
        /*0010*/ 	.short	0x0002
        /*0012*/ 	.short	0x0010
        /*0014*/ 	.byte	0x00, 0xf5, 0x21, 0x00


	//----- nvinfo : EIATTR_KPARAM_INFO
	.align		4
.L_151:
        /*0018*/ 	.byte	0x04, 0x17
        /*001a*/ 	.short	(.L_153 - .L_152)
.L_152:
        /*001c*/ 	.word	0x00000000
        /*0020*/ 	.short	0x0001
        /*0022*/ 	.short	0x0008
        /*0024*/ 	.byte	0x00, 0xf5, 0x21, 0x00


	//----- nvinfo : EIATTR_KPARAM_INFO
	.align		4
.L_153:
        /*0028*/ 	.byte	0x04, 0x17
        /*002a*/ 	.short	(.L_155 - .L_154)
.L_154:
        /*002c*/ 	.word	0x00000000
        /*0030*/ 	.short	0x0000
        /*0032*/ 	.short	0x0000
        /*0034*/ 	.byte	0x00, 0xf0, 0x11, 0x00


	//----- nvinfo : EIATTR_SPARSE_MMA_MASK
	.align		4
.L_155:
        /*0038*/ 	.byte	0x03, 0x50
        /*003a*/ 	.short	0x0000


	//----- nvinfo : EIATTR_MAXREG_COUNT
	.align		4
        /*003c*/ 	.byte	0x03, 0x1b
        /*003e*/ 	.short	0x00ff


	//----- nvinfo : EIATTR_NUM_BARRIERS
	.align		4
        /*0040*/ 	.byte	0x02, 0x4c
        /*0042*/ 	.byte	0x01
	.zero		1


	//----- nvinfo : EIATTR_MERCURY_ISA_VERSION
	.align		4
        /*0044*/ 	.byte	0x03, 0x5f
        /*0046*/ 	.short	0x0101


	//----- nvinfo : EIATTR_VRC_CTA_INIT_COUNT
	.align		4
        /*0048*/ 	.byte	0x02, 0x4a
	.zero		1
	.zero		1


	//----- nvinfo : EIATTR_EXIT_INSTR_OFFSETS
	.align		4
        /*004c*/ 	.byte	0x04, 0x1c
        /*004e*/ 	.short	(.L_157 - .L_156)


	//   ....[0]....
.L_156:
        /*0050*/ 	.word	0x00000280


	//   ....[1]....
        /*0054*/ 	.word	0x000003c0


	//   ....[2]....
        /*0058*/ 	.word	0x00000420


	//----- nvinfo : EIATTR_CRS_STACK_SIZE
	.align		4
.L_157:
        /*005c*/ 	.byte	0x04, 0x1e
        /*005e*/ 	.short	(.L_159 - .L_158)
.L_158:
        /*0060*/ 	.word	0x00000000


	//----- nvinfo : EIATTR_CBANK_PARAM_SIZE
	.align		4
.L_159:
        /*0064*/ 	.byte	0x03, 0x19
        /*0066*/ 	.short	0x0018


	//----- nvinfo : EIATTR_PARAM_CBANK
	.align		4
        /*0068*/ 	.byte	0x04, 0x0a
        /*006a*/ 	.short	(.L_161 - .L_160)
	.align		4
.L_160:
        /*006c*/ 	.word	index@(.nv.constant0._Z12reduceKernelILj16EEviP6numberS1_)
        /*0070*/ 	.short	0x0380
        /*0072*/ 	.short	0x0018


	//----- nvinfo : EIATTR_SW_WAR
	.align		4
.L_161:
        /*0074*/ 	.byte	0x04, 0x36
        /*0076*/ 	.short	(.L_163 - .L_162)
.L_162:
        /*0078*/ 	.word	0x00000008
.L_163:


//--------------------- .nv.info._Z12reduceKernelILj32EEviP6numberS1_ --------------------------
	.section	.nv.info._Z12reduceKernelILj32EEviP6numberS1_,"",@"SHT_CUDA_INFO"
	.sectionflags	@""
	.align	4


	//----- nvinfo : EIATTR_CUDA_API_VERSION
	.align		4
        /*0000*/ 	.byte	0x04, 0x37
        /*0002*/ 	.short	(.L_165 - .L_164)
.L_164:
        /*0004*/ 	.word	0x00000082


	//----- nvinfo : EIATTR_KPARAM_INFO
	.align		4
.L_165:
        /*0008*/ 	.byte	0x04, 0x17
        /*000a*/ 	.short	(.L_167 - .L_166)
.L_166:
        /*000c*/ 	.word	0x00000000
        /*0010*/ 	.short	0x0002
        /*0012*/ 	.short	0x0010
        /*0014*/ 	.byte	0x00, 0xf5, 0x21, 0x00


	//----- nvinfo : EIATTR_KPARAM_INFO
	.align		4
.L_167:
        /*0018*/ 	.byte	0x04, 0x17
        /*001a*/ 	.short	(.L_169 - .L_168)
.L_168:
        /*001c*/ 	.word	0x00000000
        /*0020*/ 	.short	0x0001
        /*0022*/ 	.short	0x0008
        /*0024*/ 	.byte	0x00, 0xf5, 0x21, 0x00


	//----- nvinfo : EIATTR_KPARAM_INFO
	.align		4
.L_169:
        /*0028*/ 	.byte	0x04, 0x17
        /*002a*/ 	.short	(.L_171 - .L_170)
.L_170:
        /*002c*/ 	.word	0x00000000
        /*0030*/ 	.short	0x0000
        /*0032*/ 	.short	0x0000
        /*0034*/ 	.byte	0x00, 0xf0, 0x11, 0x00


	//----- nvinfo : EIATTR_SPARSE_MMA_MASK
	.align		4
.L_171:
        /*0038*/ 	.byte	0x03, 0x50
        /*003a*/ 	.short	0x0000


	//----- nvinfo : EIATTR_MAXREG_COUNT
	.align		4
        /*003c*/ 	.byte	0x03, 0x1b
        /*003e*/ 	.short	0x00ff


	//----- nvinfo : EIATTR_NUM_BARRIERS
	.align		4
        /*0040*/ 	.byte	0x02, 0x4c
        /*0042*/ 	.byte	0x01
	.zero		1


	//----- nvinfo : EIATTR_MERCURY_ISA_VERSION
	.align		4
        /*0044*/ 	.byte	0x03, 0x5f
        /*0046*/ 	.short	0x0101


	//----- nvinfo : EIATTR_VRC_CTA_INIT_COUNT
	.align		4
        /*0048*/ 	.byte	0x02, 0x4a
	.zero		1
	.zero		1


	//----- nvinfo : EIATTR_EXIT_INSTR_OFFSETS
	.align		4
        /*004c*/ 	.byte	0x04, 0x1c
        /*004e*/ 	.short	(.L_173 - .L_172)


	//   ....[0]....
.L_172:
        /*0050*/ 	.word	0x00000280


	//   ....[1]....
        /*0054*/ 	.word	0x00000400


	//   ....[2]....
        /*0058*/ 	.word	0x00000460


	//----- nvinfo : EIATTR_CRS_STACK_SIZE
	.align		4
.L_173:
        /*005c*/ 	.byte	0x04, 0x1e
        /*005e*/ 	.short	(.L_175 - .L_174)
.L_174:
        /*0060*/ 	.word	0x00000000


	//----- nvinfo : EIATTR_CBANK_PARAM_SIZE
	.align		4
.L_175:
        /*0064*/ 	.byte	0x03, 0x19
        /*0066*/ 	.short	0x0018


	//----- nvinfo : EIATTR_PARAM_CBANK
	.align		4
        /*0068*/ 	.byte	0x04, 0x0a
        /*006a*/ 	.short	(.L_177 - .L_176)
	.align		4
.L_176:
        /*006c*/ 	.word	index@(.nv.constant0._Z12reduceKernelILj32EEviP6numberS1_)
        /*0070*/ 	.short	0x0380
        /*0072*/ 	.short	0x0018


	//----- nvinfo : EIATTR_SW_WAR
	.align		4
.L_177:
        /*0074*/ 	.byte	0x04, 0x36
        /*0076*/ 	.short	(.L_179 - .L_178)
.L_178:
        /*0078*/ 	.word	0x00000008
.L_179:


//--------------------- .nv.info._Z12reduceKernelILj64EEviP6numberS1_ --------------------------
	.section	.nv.info._Z12reduceKernelILj64EEviP6numberS1_,"",@"SHT_CUDA_INFO"
	.sectionflags	@""
	.align	4


	//----- nvinfo : EIATTR_CUDA_API_VERSION
	.align		4
        /*0000*/ 	.byte	0x04, 0x37
        /*0002*/ 	.short	(.L_181 - .L_180)
.L_180:
        /*0004*/ 	.word	0x00000082


	//----- nvinfo : EIATTR_KPARAM_INFO
	.align		4
.L_181:
        /*0008*/ 	.byte	0x04, 0x17
        /*000a*/ 	.short	(.L_183 - .L_182)
.L_182:
        /*000c*/ 	.word	0x00000000
        /*0010*/ 	.short	0x0002
        /*0012*/ 	.short	0x0010
        /*0014*/ 	.byte	0x00, 0xf5, 0x21, 0x00


	//----- nvinfo : EIATTR_KPARAM_INFO
	.align		4
.L_183:
        /*0018*/ 	.byte	0x04, 0x17
        /*001a*/ 	.short	(.L_185 - .L_184)
.L_184:
        /*001c*/ 	.word	0x00000000
        /*0020*/ 	.short	0x0001
        /*0022*/ 	.short	0x0008
        /*0024*/ 	.byte	0x00, 0xf5, 0x21, 0x00


	//----- nvinfo : EIATTR_KPARAM_INFO
	.align		4
.L_185:
        /*0028*/ 	.byte	0x04, 0x17
        /*002a*/ 	.short	(.L_187 - .L_186)
.L_186:
        /*002c*/ 	.word	0x00000000
        /*0030*/ 	.short	0x0000
        /*0032*/ 	.short	0x0000
        /*0034*/ 	.byte	0x00, 0xf0, 0x11, 0x00


	//----- nvinfo : EIATTR_SPARSE_MMA_MASK
	.align		4
.L_187:
        /*0038*/ 	.byte	0x03, 0x50
        /*003a*/ 	.short	0x0000


	//----- nvinfo : EIATTR_MAXREG_COUNT
	.align		4
        /*003c*/ 	.byte	0x03, 0x1b
        /*003e*/ 	.short	0x00ff


	//----- nvinfo : EIATTR_NUM_BARRIERS
	.align		4
        /*0040*/ 	.byte	0x02, 0x4c
        /*0042*/ 	.byte	0x01
	.zero		1


	//----- nvinfo : EIATTR_MERCURY_ISA_VERSION
	.align		4
        /*0044*/ 	.byte	0x03, 0x5f
        /*0046*/ 	.short	0x0101


	//----- nvinfo : EIATTR_VRC_CTA_INIT_COUNT
	.align		4
        /*0048*/ 	.byte	0x02, 0x4a
	.zero		1
	.zero		1


	//----- nvinfo : EIATTR_EXIT_INSTR_OFFSETS
	.align		4
        /*004c*/ 	.byte	0x04, 0x1c
        /*004e*/ 	.short	(.L_189 - .L_188)


	//   ....[0]....
.L_188:
        /*0050*/ 	.word	0x00000280


	//   ....[1]....
        /*0054*/ 	.word	0x00000440


	//   ....[2]....
        /*0058*/ 	.word	0x000004a0


	//----- nvinfo : EIATTR_CRS_STACK_SIZE
	.align		4
.L_189:
        /*005c*/ 	.byte	0x04, 0x1e
        /*005e*/ 	.short	(.L_191 - .L_190)
.L_190:
        /*0060*/ 	.word	0x00000000


	//----- nvinfo : EIATTR_CBANK_PARAM_SIZE
	.align		4
.L_191:
        /*0064*/ 	.byte	0x03, 0x19
        /*0066*/ 	.short	0x0018


	//----- nvinfo : EIATTR_PARAM_CBANK
	.align		4
        /*0068*/ 	.byte	0x04, 0x0a
        /*006a*/ 	.short	(.L_193 - .L_192)
	.align		4
.L_192:
        /*006c*/ 	.word	index@(.nv.constant0._Z12reduceKernelILj64EEviP6numberS1_)
        /*0070*/ 	.short	0x0380
        /*0072*/ 	.short	0x0018


	//----- nvinfo : EIATTR_SW_WAR
	.align		4
.L_193:
        /*0074*/ 	.byte	0x04, 0x36
        /*0076*/ 	.short	(.L_195 - .L_194)
.L_194:
        /*0078*/ 	.word	0x00000008
.L_195:


//--------------------- .nv.info._Z12reduceKernelILj128EEviP6numberS1_ --------------------------
	.section	.nv.info._Z12reduceKernelILj128EEviP6numberS1_,"",@"SHT_CUDA_INFO"
	.sectionflags	@""
	.align	4


	//----- nvinfo : EIATTR_CUDA_API_VERSION
	.align		4
        /*0000*/ 	.byte	0x04, 0x37
        /*0002*/ 	.short	(.L_197 - .L_196)
.L_196:
        /*0004*/ 	.word	0x00000082


	//----- nvinfo : EIATTR_KPARAM_INFO
	.align		4
.L_197:
        /*0008*/ 	.byte	0x04, 0x17
        /*000a*/ 	.short	(.L_199 - .L_198)
.L_198:
        /*000c*/ 	.word	0x00000000
        /*0010*/ 	.short	0x0002
        /*0012*/ 	.short	0x0010
        /*0014*/ 	.byte	0x00, 0xf5, 0x21, 0x00


	//----- nvinfo : EIATTR_KPARAM_INFO
	.align		4
.L_199:
        /*0018*/ 	.byte	0x04, 0x17
        /*001a*/ 	.short	(.L_201 - .L_200)
.L_200:
        /*001c*/ 	.word	0x00000000
        /*0020*/ 	.short	0x0001
        /*0022*/ 	.short	0x0008
        /*0024*/ 	.byte	0x00, 0xf5, 0x21, 0x00


	//----- nvinfo : EIATTR_KPARAM_INFO
	.align		4
.L_201:
        /*0028*/ 	.byte	0x04, 0x17
        /*002a*/ 	.short	(.L_203 - .L_202)
.L_202:
        /*002c*/ 	.word	0x00000000
        /*0030*/ 	.short	0x0000
        /*0032*/ 	.short	0x0000
        /*0034*/ 	.byte	0x00, 0xf0, 0x11, 0x00


	//----- nvinfo : EIATTR_SPARSE_MMA_MASK
	.align		4
.L_203:
        /*0038*/ 	.byte	0x03, 0x50
        /*003a*/ 	.short	0x0000


	//----- nvinfo : EIATTR_MAXREG_COUNT
	.align		4
        /*003c*/ 	.byte	0x03, 0x1b
        /*003e*/ 	.short	0x00ff


	//----- nvinfo : EIATTR_NUM_BARRIERS
	.align		4
        /*0040*/ 	.byte	0x02, 0x4c
        /*0042*/ 	.byte	0x01
	.zero		1


	//----- nvinfo : EIATTR_MERCURY_ISA_VERSION
	.align		4
        /*0044*/ 	.byte	0x03, 0x5f
        /*0046*/ 	.short	0x0101


	//----- nvinfo : EIATTR_VRC_CTA_INIT_COUNT
	.align		4
        /*0048*/ 	.byte	0x02, 0x4a
	.zero		1
	.zero		1


	//----- nvinfo : EIATTR_EXIT_INSTR_OFFSETS
	.align		4
        /*004c*/ 	.byte	0x04, 0x1c
        /*004e*/ 	.short	(.L_205 - .L_204)


	//   ....[0]....
.L_204:
        /*0050*/ 	.word	0x00000310


	//   ....[1]....
        /*0054*/ 	.word	0x000004d0


	//   ....[2]....
        /*0058*/ 	.word	0x00000530


	//----- nvinfo : EIATTR_CRS_STACK_SIZE
	.align		4
.L_205:
        /*005c*/ 	.byte	0x04, 0x1e
        /*005e*/ 	.short	(.L_207 - .L_206)
.L_206:
        /*0060*/ 	.word	0x00000000


	//----- nvinfo : EIATTR_CBANK_PARAM_SIZE
	.align		4
.L_207:
        /*0064*/ 	.byte	0x03, 0x19
        /*0066*/ 	.short	0x0018


	//----- nvinfo : EIATTR_PARAM_CBANK
	.align		4
        /*0068*/ 	.byte	0x04, 0x0a
        /*006a*/ 	.short	(.L_209 - .L_208)
	.align		4
.L_208:
        /*006c*/ 	.word	index@(.nv.constant0._Z12reduceKernelILj128EEviP6numberS1_)
        /*0070*/ 	.short	0x0380
        /*0072*/ 	.short	0x0018


	//----- nvinfo : EIATTR_SW_WAR
	.align		4
.L_209:
        /*0074*/ 	.byte	0x04, 0x36
        /*0076*/ 	.short	(.L_211 - .L_210)
.L_210:
        /*0078*/ 	.word	0x00000008
.L_211:


//--------------------- .nv.info._Z12reduceKernelILj256EEviP6numberS1_ --------------------------
	.section	.nv.info._Z12reduceKernelILj256EEviP6numberS1_,"",@"SHT_CUDA_INFO"
	.sectionflags	@""
	.align	4


	//----- nvinfo : EIATTR_CUDA_API_VERSION
	.align		4
        /*0000*/ 	.byte	0x04, 0x37
        /*0002*/ 	.short	(.L_213 - .L_212)
.L_212:
        /*0004*/ 	.word	0x00000082


	//----- nvinfo : EIATTR_KPARAM_INFO
	.align		4
.L_213:
        /*0008*/ 	.byte	0x04, 0x17
        /*000a*/ 	.short	(.L_215 - .L_214)
.L_214:
        /*000c*/ 	.word	0x00000000
        /*0010*/ 	.short	0x0002
        /*0012*/ 	.short	0x0010
        /*0014*/ 	.byte	0x00, 0xf5, 0x21, 0x00


	//----- nvinfo : EIATTR_KPARAM_INFO
	.align		4
.L_215:
        /*0018*/ 	.byte	0x04, 0x17
        /*001a*/ 	.short	(.L_217 - .L_216)
.L_216:
        /*001c*/ 	.word	0x00000000
        /*0020*/ 	.short	0x0001
        /*0022*/ 	.short	0x0008
        /*0024*/ 	.byte	0x00, 0xf5, 0x21, 0x00


	//----- nvinfo : EIATTR_KPARAM_INFO
	.align		4
.L_217:
        /*0028*/ 	.byte	0x04, 0x17
        /*002a*/ 	.short	(.L_219 - .L_218)
.L_218:
        /*002c*/ 	.word	0x00000000
        /*0030*/ 	.short	0x0000
        /*0032*/ 	.short	0x0000
        /*0034*/ 	.byte	0x00, 0xf0, 0x11, 0x00


	//----- nvinfo : EIATTR_SPARSE_MMA_MASK
	.align		4
.L_219:
        /*0038*/ 	.byte	0x03, 0x50
        /*003a*/ 	.short	0x0000


	//----- nvinfo : EIATTR_MAXREG_COUNT
	.align		4
        /*003c*/ 	.byte	0x03, 0x1b
        /*003e*/ 	.short	0x00ff


	//----- nvinfo : EIATTR_NUM_BARRIERS
	.align		4
        /*0040*/ 	.byte	0x02, 0x4c
        /*0042*/ 	.byte	0x01
	.zero		1


	//----- nvinfo : EIATTR_MERCURY_ISA_VERSION
	.align		4
        /*0044*/ 	.byte	0x03, 0x5f
        /*0046*/ 	.short	0x0101


	//----- nvinfo : EIATTR_VRC_CTA_INIT_COUNT
	.align		4
        /*0048*/ 	.byte	0x02, 0x4a
	.zero		1
	.zero		1


	//----- nvinfo : EIATTR_EXIT_INSTR_OFFSETS
	.align		4
        /*004c*/ 	.byte	0x04, 0x1c
        /*004e*/ 	.short	(.L_221 - .L_220)


	//   ....[0]....
.L_220:
        /*0050*/ 	.word	0x000003a0


	//   ....[1]....
        /*0054*/ 	.word	0x00000560


	//   ....[2]....
        /*0058*/ 	.word	0x000005c0


	//----- nvinfo : EIATTR_CRS_STACK_SIZE
	.align		4
.L_221:
        /*005c*/ 	.byte	0x04, 0x1e
        /*005e*/ 	.short	(.L_223 - .L_222)
.L_222:
        /*0060*/ 	.word	0x00000000


	//----- nvinfo : EIATTR_CBANK_PARAM_SIZE
	.align		4
.L_223:
        /*0064*/ 	.byte	0x03, 0x19
        /*0066*/ 	.short	0x0018


	//----- nvinfo : EIATTR_PARAM_CBANK
	.align		4
        /*0068*/ 	.byte	0x04, 0x0a
        /*006a*/ 	.short	(.L_225 - .L_224)
	.align		4
.L_224:
        /*006c*/ 	.word	index@(.nv.constant0._Z12reduceKernelILj256EEviP6numberS1_)
        /*0070*/ 	.short	0x0380
        /*0072*/ 	.short	0x0018


	//----- nvinfo : EIATTR_SW_WAR
	.align		4
.L_225:
        /*0074*/ 	.byte	0x04, 0x36
        /*0076*/ 	.short	(.L_227 - .L_226)
.L_226:
        /*0078*/ 	.word	0x00000008
.L_227:


//--------------------- .nv.info._Z12reduceKernelILj512EEviP6numberS1_ --------------------------
	.section	.nv.info._Z12reduceKernelILj512EEviP6numberS1_,"",@"SHT_CUDA_INFO"
	.sectionflags	@""
	.align	4


	//----- nvinfo : EIATTR_CUDA_API_VERSION
	.align		4
        /*0000*/ 	.byte	0x04, 0x37
        /*0002*/ 	.short	(.L_229 - .L_228)
.L_228:
        /*0004*/ 	.word	0x00000082


	//----- nvinfo : EIATTR_KPARAM_INFO
	.align		4
.L_229:
        /*0008*/ 	.byte	0x04, 0x17
        /*000a*/ 	.short	(.L_231 - .L_230)
.L_230:
        /*000c*/ 	.word	0x00000000
        /*0010*/ 	.short	0x0002
        /*0012*/ 	.short	0x0010
        /*0014*/ 	.byte	0x00, 0xf5, 0x21, 0x00


	//----- nvinfo : EIATTR_KPARAM_INFO
	.align		4
.L_231:
        /*0018*/ 	.byte	0x04, 0x17
        /*001a*/ 	.short	(.L_233 - .L_232)
.L_232:
        /*001c*/ 	.word	0x00000000
        /*0020*/ 	.short	0x0001
        /*0022*/ 	.short	0x0008
        /*0024*/ 	.byte	0x00, 0xf5, 0x21, 0x00


	//----- nvinfo : EIATTR_KPARAM_INFO
	.align		4
.L_233:
        /*0028*/ 	.byte	0x04, 0x17
        /*002a*/ 	.short	(.L_235 - .L_234)
.L_234:
        /*002c*/ 	.word	0x00000000
        /*0030*/ 	.short	0x0000
        /*0032*/ 	.short	0x0000
        /*0034*/ 	.byte	0x00, 0xf0, 0x11, 0x00


	//----- nvinfo : EIATTR_SPARSE_MMA_MASK
	.align		4
.L_235:
        /*0038*/ 	.byte	0x03, 0x50
        /*003a*/ 	.short	0x0000


	//----- nvinfo : EIATTR_MAXREG_COUNT
	.align		4
        /*003c*/ 	.byte	0x03, 0x1b
        /*003e*/ 	.short	0x00ff


	//----- nvinfo : EIATTR_NUM_BARRIERS
	.align		4
        /*0040*/ 	.byte	0x02, 0x4c
        /*0042*/ 	.byte	0x01
	.zero		1


	//----- nvinfo : EIATTR_MERCURY_ISA_VERSION
	.align		4
        /*0044*/ 	.byte	0x03, 0x5f
        /*0046*/ 	.short	0x0101


	//----- nvinfo : EIATTR_VRC_CTA_INIT_COUNT
	.align		4
        /*0048*/ 	.byte	0x02, 0x4a
	.zero		1
	.zero		1


	//----- nvinfo : EIATTR_EXIT_INSTR_OFFSETS
	.align		4
        /*004c*/ 	.byte	0x04, 0x1c
        /*004e*/ 	.short	(.L_237 - .L_236)


	//   ....[0]....
.L_236:
        /*0050*/ 	.word	0x00000430


	//   ....[1]....
        /*0054*/ 	.word	0x000005f0


	//   ....[2]....
        /*0058*/ 	.word	0x00000650


	//----- nvinfo : EIATTR_CRS_STACK_SIZE
	.align		4
.L_237:
        /*005c*/ 	.byte	0x04, 0x1e
        /*005e*/ 	.short	(.L_239 - .L_238)
.L_238:
        /*0060*/ 	.word	0x00000000


	//----- nvinfo : EIATTR_CBANK_PARAM_SIZE
	.align		4
.L_239:
        /*0064*/ 	.byte	0x03, 0x19
        /*0066*/ 	.short	0x0018


	//----- nvinfo : EIATTR_PARAM_CBANK
	.align		4
        /*0068*/ 	.byte	0x04, 0x0a
        /*006a*/ 	.short	(.L_241 - .L_240)
	.align		4
.L_240:
        /*006c*/ 	.word	index@(.nv.constant0._Z12reduceKernelILj512EEviP6numberS1_)
        /*0070*/ 	.short	0x0380
        /*0072*/ 	.short	0x0018


	//----- nvinfo : EIATTR_SW_WAR
	.align		4
.L_241:
        /*0074*/ 	.byte	0x04, 0x36
        /*0076*/ 	.short	(.L_243 - .L_242)
.L_242:
        /*0078*/ 	.word	0x00000008
.L_243:


//--------------------- .nv.info._Z12reduceKernelILj1024EEviP6numberS1_ --------------------------
	.section	.nv.info._Z12reduceKernelILj1024EEviP6numberS1_,"",@"SHT_CUDA_INFO"
	.sectionflags	@""
	.align	4


	//----- nvinfo : EIATTR_CUDA_API_VERSION
	.align		4
        /*0000*/ 	.byte	0x04, 0x37
        /*0002*/ 	.short	(.L_245 - .L_244)
.L_244:
        /*0004*/ 	.word	0x00000082


	//----- nvinfo : EIATTR_KPARAM_INFO
	.align		4
.L_245:
        /*0008*/ 	.byte	0x04, 0x17
        /*000a*/ 	.short	(.L_247 - .L_246)
.L_246:
        /*000c*/ 	.word	0x00000000
        /*0010*/ 	.short	0x0002
        /*0012*/ 	.short	0x0010
        /*0014*/ 	.byte	0x00, 0xf5, 0x21, 0x00


	//----- nvinfo : EIATTR_KPARAM_INFO
	.align		4
.L_247:
        /*0018*/ 	.byte	0x04, 0x17
        /*001a*/ 	.short	(.L_249 - .L_248)
.L_248:
        /*001c*/ 	.word	0x00000000
        /*0020*/ 	.short	0x0001
        /*0022*/ 	.short	0x0008
        /*0024*/ 	.byte	0x00, 0xf5, 0x21, 0x00


	//----- nvinfo : EIATTR_KPARAM_INFO
	.align		4
.L_249:
        /*0028*/ 	.byte	0x04, 0x17
        /*002a*/ 	.short	(.L_251 - .L_250)
.L_250:
        /*002c*/ 	.word	0x00000000
        /*0030*/ 	.short	0x0000
        /*0032*/ 	.short	0x0000
        /*0034*/ 	.byte	0x00, 0xf0, 0x11, 0x00


	//----- nvinfo : EIATTR_SPARSE_MMA_MASK
	.align		4
.L_251:
        /*0038*/ 	.byte	0x03, 0x50
        /*003a*/ 	.short	0x0000


	//----- nvinfo : EIATTR_MAXREG_COUNT
	.align		4
        /*003c*/ 	.byte	0x03, 0x1b
        /*003e*/ 	.short	0x00ff


	//----- nvinfo : EIATTR_NUM_BARRIERS
	.align		4
        /*0040*/ 	.byte	0x02, 0x4c
        /*0042*/ 	.byte	0x01
	.zero		1


	//----- nvinfo : EIATTR_MERCURY_ISA_VERSION
	.align		4
        /*0044*/ 	.byte	0x03, 0x5f
        /*0046*/ 	.short	0x0101


	//----- nvinfo : EIATTR_VRC_CTA_INIT_COUNT
	.align		4
        /*0048*/ 	.byte	0x02, 0x4a
	.zero		1
	.zero		1


	//----- nvinfo : EIATTR_EXIT_INSTR_OFFSETS
	.align		4
        /*004c*/ 	.byte	0x04, 0x1c
        /*004e*/ 	.short	(.L_253 - .L_252)


	//   ....[0]....
.L_252:
        /*0050*/ 	.word	0x000004c0


	//   ....[1]....
        /*0054*/ 	.word	0x00000680


	//   ....[2]....
        /*0058*/ 	.word	0x000006e0


	//----- nvinfo : EIATTR_CRS_STACK_SIZE
	.align		4
.L_253:
        /*005c*/ 	.byte	0x04, 0x1e
        /*005e*/ 	.short	(.L_255 - .L_254)
.L_254:
        /*0060*/ 	.word	0x00000000


	//----- nvinfo : EIATTR_CBANK_PARAM_SIZE
	.align		4
.L_255:
        /*0064*/ 	.byte	0x03, 0x19
        /*0066*/ 	.short	0x0018


	//----- nvinfo : EIATTR_PARAM_CBANK
	.align		4
        /*0068*/ 	.byte	0x04, 0x0a
        /*006a*/ 	.short	(.L_257 - .L_256)
	.align		4
.L_256:
        /*006c*/ 	.word	index@(.nv.constant0._Z12reduceKernelILj1024EEviP6numberS1_)
        /*0070*/ 	.short	0x0380
        /*0072*/ 	.short	0x0018


	//----- nvinfo : EIATTR_SW_WAR
	.align		4
.L_257:
        /*0074*/ 	.byte	0x04, 0x36
        /*0076*/ 	.short	(.L_259 - .L_258)
.L_258:
        /*0078*/ 	.word	0x00000008
.L_259:


//--------------------- .nv.info._Z12unwrapKerneliP6numberPi --------------------------
	.section	.nv.info._Z12unwrapKerneliP6numberPi,"",@"SHT_CUDA_INFO"
	.sectionflags	@""
	.align	4


	//----- nvinfo : EIATTR_CUDA_API_VERSION
	.align		4
        /*0000*/ 	.byte	0x04, 0x37
        /*0002*/ 	.short	(.L_261 - .L_260)
.L_260:
        /*0004*/ 	.word	0x00000082


	//----- nvinfo : EIATTR_KPARAM_INFO
	.align		4
.L_261:
        /*0008*/ 	.byte	0x04, 0x17
        /*000a*/ 	.short	(.L_263 - .L_262)
.L_262:
        /*000c*/ 	.word	0x00000000
        /*0010*/ 	.short	0x0002
        /*0012*/ 	.short	0x0010
        /*0014*/ 	.byte	0x00, 0xf5, 0x21, 0x00


	//----- nvinfo : EIATTR_KPARAM_INFO
	.align		4
.L_263:
        /*0018*/ 	.byte	0x04, 0x17
        /*001a*/ 	.short	(.L_265 - .L_264)
.L_264:
        /*001c*/ 	.word	0x00000000
        /*0020*/ 	.short	0x0001
        /*0022*/ 	.short	0x0008
        /*0024*/ 	.byte	0x00, 0xf5, 0x21, 0x00


	//----- nvinfo : EIATTR_KPARAM_INFO
	.align		4
.L_265:
        /*0028*/ 	.byte	0x04, 0x17
        /*002a*/ 	.short	(.L_267 - .L_266)
.L_266:
        /*002c*/ 	.word	0x00000000
        /*0030*/ 	.short	0x0000
        /*0032*/ 	.short	0x0000
        /*0034*/ 	.byte	0x00, 0xf0, 0x11, 0x00


	//----- nvinfo : EIATTR_SPARSE_MMA_MASK
	.align		4
.L_267:
        /*0038*/ 	.byte	0x03, 0x50
        /*003a*/ 	.short	0x0000


	//----- nvinfo : EIATTR_MAXREG_COUNT
	.align		4
        /*003c*/ 	.byte	0x03, 0x1b
        /*003e*/ 	.short	0x00ff


	//----- nvinfo : EIATTR_MERCURY_ISA_VERSION
	.align		4
        /*0040*/ 	.byte	0x03, 0x5f
        /*0042*/ 	.short	0x0101


	//----- nvinfo : EIATTR_VRC_CTA_INIT_COUNT
	.align		4
        /*0044*/ 	.byte	0x02, 0x4a
	.zero		1
	.zero		1


	//----- nvinfo : EIATTR_EXIT_INSTR_OFFSETS
	.align		4
        /*0048*/ 	.byte	0x04, 0x1c
        /*004a*/ 	.short	(.L_269 - .L_268)


	//   ....[0]....
.L_268:
        /*004c*/ 	.word	0x00000070


	//   ....[1]....
        /*0050*/ 	.word	0x000000f0


	//----- nvinfo : EIATTR_CBANK_PARAM_SIZE
	.align		4
.L_269:
        /*0054*/ 	.byte	0x03, 0x19
        /*0056*/ 	.short	0x0018


	//----- nvinfo : EIATTR_PARAM_CBANK
	.align		4
        /*0058*/ 	.byte	0x04, 0x0a
        /*005a*/ 	.short	(.L_271 - .L_270)
	.align		4
.L_270:
        /*005c*/ 	.word	index@(.nv.constant0._Z12unwrapKerneliP6numberPi)
        /*0060*/ 	.short	0x0380
        /*0062*/ 	.short	0x0018


	//----- nvinfo : EIATTR_SW_WAR
	.align		4
.L_271:
        /*0064*/ 	.byte	0x04, 0x36
        /*0066*/ 	.short	(.L_273 - .L_272)
.L_272:
        /*0068*/ 	.word	0x00000008
.L_273:


//--------------------- .nv.info._Z10wrapKerneliP6numberPi --------------------------
	.section	.nv.info._Z10wrapKerneliP6numberPi,"",@"SHT_CUDA_INFO"
	.sectionflags	@""
	.align	4


	//----- nvinfo : EIATTR_CUDA_API_VERSION
	.align		4
        /*0000*/ 	.byte	0x04, 0x37
        /*0002*/ 	.short	(.L_275 - .L_274)
.L_274:
        /*0004*/ 	.word	0x00000082


	//----- nvinfo : EIATTR_KPARAM_INFO
	.align		4
.L_275:
        /*0008*/ 	.byte	0x04, 0x17
        /*000a*/ 	.short	(.L_277 - .L_276)
.L_276:
        /*000c*/ 	.word	0x00000000
        /*0010*/ 	.short	0x0002
        /*0012*/ 	.short	0x0010
        /*0014*/ 	.byte	0x00, 0xf5, 0x21, 0x00


	//----- nvinfo : EIATTR_KPARAM_INFO
	.align		4
.L_277:
        /*0018*/ 	.byte	0x04, 0x17
        /*001a*/ 	.short	(.L_279 - .L_278)
.L_278:
        /*001c*/ 	.word	0x00000000
        /*0020*/ 	.short	0x0001
        /*0022*/ 	.short	0x0008
        /*0024*/ 	.byte	0x00, 0xf5, 0x21, 0x00


	//----- nvinfo : EIATTR_KPARAM_INFO
	.align		4
.L_279:
        /*0028*/ 	.byte	0x04, 0x17
        /*002a*/ 	.short	(.L_281 - .L_280)
.L_280:
        /*002c*/ 	.word	0x00000000
        /*0030*/ 	.short	0x0000
        /*0032*/ 	.short	0x0000
        /*0034*/ 	.byte	0x00, 0xf0, 0x11, 0x00


	//----- nvinfo : EIATTR_SPARSE_MMA_MASK
	.align		4
.L_281:
        /*0038*/ 	.byte	0x03, 0x50
        /*003a*/ 	.short	0x0000


	//----- nvinfo : EIATTR_MAXREG_COUNT
	.align		4
        /*003c*/ 	.byte	0x03, 0x1b
        /*003e*/ 	.short	0x00ff


	//----- nvinfo : EIATTR_MERCURY_ISA_VERSION
	.align		4
        /*0040*/ 	.byte	0x03, 0x5f
        /*0042*/ 	.short	0x0101


	//----- nvinfo : EIATTR_VRC_CTA_INIT_COUNT
	.align		4
        /*0044*/ 	.byte	0x02, 0x4a
	.zero		1
	.zero		1


	//----- nvinfo : EIATTR_EXIT_INSTR_OFFSETS
	.align		4
        /*0048*/ 	.byte	0x04, 0x1c
        /*004a*/ 	.short	(.L_283 - .L_282)


	//   ....[0]....
.L_282:
        /*004c*/ 	.word	0x00000070


	//   ....[1]....
        /*0050*/ 	.word	0x00000100


	//----- nvinfo : EIATTR_CBANK_PARAM_SIZE
	.align		4
.L_283:
        /*0054*/ 	.byte	0x03, 0x19
        /*0056*/ 	.short	0x0018


	//----- nvinfo : EIATTR_PARAM_CBANK
	.align		4
        /*0058*/ 	.byte	0x04, 0x0a
        /*005a*/ 	.short	(.L_285 - .L_284)
	.align		4
.L_284:
        /*005c*/ 	.word	index@(.nv.constant0._Z10wrapKerneliP6numberPi)
        /*0060*/ 	.short	0x0380
        /*0062*/ 	.short	0x0018


	//----- nvinfo : EIATTR_SW_WAR
	.align		4
.L_285:
        /*0064*/ 	.byte	0x04, 0x36
        /*0066*/ 	.short	(.L_287 - .L_286)
.L_286:
        /*0068*/ 	.word	0x00000008
.L_287:


//--------------------- .nv.info._Z10swapKerneliP6numberS0_Pi --------------------------
	.section	.nv.info._Z10swapKerneliP6numberS0_Pi,"",@"SHT_CUDA_INFO"
	.sectionflags	@""
	.align	4


	//----- nvinfo : EIATTR_CUDA_API_VERSION
	.align		4
        /*0000*/ 	.byte	0x04, 0x37
        /*0002*/ 	.short	(.L_289 - .L_288)
.L_288:
        /*0004*/ 	.word	0x00000082


	//----- nvinfo : EIATTR_KPARAM_INFO
	.align		4
.L_289:
        /*0008*/ 	.byte	0x04, 0x17
        /*000a*/ 	.short	(.L_291 - .L_290)
.L_290:
        /*000c*/ 	.word	0x00000000
        /*0010*/ 	.short	0x0003
        /*0012*/ 	.short	0x0018
        /*0014*/ 	.byte	0x00, 0xf5, 0x21, 0x00


	//----- nvinfo : EIATTR_KPARAM_INFO
	.align		4
.L_291:
        /*0018*/ 	.byte	0x04, 0x17
        /*001a*/ 	.short	(.L_293 - .L_292)
.L_292:
        /*001c*/ 	.word	0x00000000
        /*0020*/ 	.short	0x0002
        /*0022*/ 	.short	0x0010
        /*0024*/ 	.byte	0x00, 0xf5, 0x21, 0x00


	//----- nvinfo : EIATTR_KPARAM_INFO
	.align		4
.L_293:
        /*0028*/ 	.byte	0x04, 0x17
        /*002a*/ 	.short	(.L_295 - .L_294)
.L_294:
        /*002c*/ 	.word	0x00000000
        /*0030*/ 	.short	0x0001
        /*0032*/ 	.short	0x0008
        /*0034*/ 	.byte	0x00, 0xf5, 0x21, 0x00


	//----- nvinfo : EIATTR_KPARAM_INFO
	.align		4
.L_295:
        /*0038*/ 	.byte	0x04, 0x17
        /*003a*/ 	.short	(.L_297 - .L_296)
.L_296:
        /*003c*/ 	.word	0x00000000
        /*0040*/ 	.short	0x0000
        /*0042*/ 	.short	0x0000
        /*0044*/ 	.byte	0x00, 0xf0, 0x11, 0x00


	//----- nvinfo : EIATTR_SPARSE_MMA_MASK
	.align		4
.L_297:
        /*0048*/ 	.byte	0x03, 0x50
        /*004a*/ 	.short	0x0000


	//----- nvinfo : EIATTR_MAXREG_COUNT
	.align		4
        /*004c*/ 	.byte	0x03, 0x1b
        /*004e*/ 	.short	0x00ff


	//----- nvinfo : EIATTR_MERCURY_ISA_VERSION
	.align		4
        /*0050*/ 	.byte	0x03, 0x5f
        /*0052*/ 	.short	0x0101


	//----- nvinfo : EIATTR_VRC_CTA_INIT_COUNT
	.align		4
        /*0054*/ 	.byte	0x02, 0x4a
	.zero		1
	.zero		1


	//----- nvinfo : EIATTR_EXIT_INSTR_OFFSETS
	.align		4
        /*0058*/ 	.byte	0x04, 0x1c
        /*005a*/ 	.short	(.L_299 - .L_298)


	//   ....[0]....
.L_298:
        /*005c*/ 	.word	0x00000130


	//----- nvinfo : EIATTR_CBANK_PARAM_SIZE
	.align		4
.L_299:
        /*0060*/ 	.byte	0x03, 0x19
        /*0062*/ 	.short	0x0020


	//----- nvinfo : EIATTR_PARAM_CBANK
	.align		4
        /*0064*/ 	.byte	0x04, 0x0a
        /*0066*/ 	.short	(.L_301 - .L_300)
	.align		4
.L_300:
        /*0068*/ 	.word	index@(.nv.constant0._Z10swapKerneliP6numberS0_Pi)
        /*006c*/ 	.short	0x0380
        /*006e*/ 	.short	0x0020


	//----- nvinfo : EIATTR_SW_WAR
	.align		4
.L_301:
        /*0070*/ 	.byte	0x04, 0x36
        /*0072*/ 	.short	(.L_303 - .L_302)
.L_302:
        /*0074*/ 	.word	0x00000008
.L_303:


//--------------------- .nv.callgraph             --------------------------
	.section	.nv.callgraph,"",@"SHT_CUDA_CALLGRAPH"
	.align	4
	.sectionentsize	8
	.align		4
        /*0000*/ 	.word	0x00000000
	.align		4
        /*0004*/ 	.word	0xffffffff
	.align		4
        /*0008*/ 	.word	0x00000000
	.align		4
        /*000c*/ 	.word	0xfffffffe
	.align		4
        /*0010*/ 	.word	0x00000000
	.align		4
        /*0014*/ 	.word	0xfffffffd
	.align		4
        /*0018*/ 	.word	0x00000000
	.align		4
        /*001c*/ 	.word	0xfffffffc


//--------------------- .text._Z12reduceKernelILj1EEviP6numberS1_ --------------------------
	.section	.text._Z12reduceKernelILj1EEviP6numberS1_,"ax",@progbits
	.align	128
        .global         _Z12reduceKernelILj1EEviP6numberS1_
        .type           _Z12reduceKernelILj1EEviP6numberS1_,@function
        .size           _Z12reduceKernelILj1EEviP6numberS1_,(.L_x_78 - _Z12reduceKernelILj1EEviP6numberS1_)
        .other          _Z12reduceKernelILj1EEviP6numberS1_,@"STO_CUDA_ENTRY STV_DEFAULT"
_Z12reduceKernelILj1EEviP6numberS1_:
.text._Z12reduceKernelILj1EEviP6numberS1_:
[----:B------:R-:W-:Y:S01]  /*0000*/  LDC R1, c[0x0][0x37c] ;  /* 0x0000df00ff017b82 */ /* 0x000fe20000000800 */
[----:B------:R-:W0:Y:S01]  /*0010*/  S2R R0, SR_CTAID.X ;  /* 0x0000000000007919 */ /* 0x000e220000002500 */
[----:B------:R-:W0:Y:S01]  /*0020*/  LDCU UR4, c[0x0][0x360] ;  /* 0x00006c00ff0477ac */ /* 0x000e220008000800 */
[----:B------:R-:W-:Y:S01]  /*0030*/  BSSY.RECONVERGENT B0, `(.L_x_0) ;  /* 0x000002d000007945 */ /* 0x000fe20003800200 */
[----:B------:R-:W1:Y:S01]  /*0040*/  S2R R13, SR_TID.X ;  /* 0x00000000000d7919 */ /* 0x000e620000002100 */
[----:B------:R-:W2:Y:S01]  /*0050*/  LDCU UR8, c[0x0][0x380] ;  /* 0x00007000ff0877ac */ /* 0x000ea20008000800 */
[----:B------:R-:W3:Y:S01]  /*0060*/  LDCU.64 UR6, c[0x0][0x358] ;  /* 0x00006b00ff0677ac */ /* 0x000ee20008000a00 */
[----:B0-----:R-:W-:-:S05]  /*0070*/  IMAD R2, R0, UR4, RZ ;  /* 0x0000000400027c24 */ /* 0x001fca000f8e02ff */
[----:B-1----:R-:W-:-:S04]  /*0080*/  LEA R7, R2, R13, 0x1 ;  /* 0x0000000d02077211 */ /* 0x002fc800078e08ff */
[----:B------:R-:W-:-:S04]  /*0090*/  IADD3 R9, PT, PT, R7, UR4, RZ ;  /* 0x0000000407097c10 */ /* 0x000fc8000fffe0ff */
[----:B--2---:R-:W-:-:S13]  /*00a0*/  ISETP.GE.U32.AND P0, PT, R9, UR8, PT ;  /* 0x0000000809007c0c */ /* 0x004fda000bf06070 */
[----:B---3--:R-:W-:Y:S05]  /*00b0*/  @P0 BRA `(.L_x_1) ;  /* 0x0000000000400947 */ /* 0x008fea0003800000 */
[----:B------:R-:W0:Y:S02]  /*00c0*/  LDC.64 R4, c[0x0][0x388] ;  /* 0x0000e200ff047b82 */ /* 0x000e240000000a00 */
[----:B0-----:R-:W-:-:S04]  /*00d0*/  IMAD.WIDE.U32 R2, R7, 0x8, R4 ;  /* 0x0000000807027825 */ /* 0x001fc800078e0004 */
[----:B------:R-:W-:Y:S01]  /*00e0*/  IMAD.WIDE.U32 R4, R9, 0x8, R4 ;  /* 0x0000000809047825 */ /* 0x000fe200078e0004 */
[----:B------:R-:W2:Y:S04]  /*00f0*/  LDG.E R8, desc[UR6][R2.64] ;  /* 0x0000000602087981 */ /* 0x000ea8000c1e1900 */
[----:B------:R-:W2:Y:S01]  /*0100*/  LDG.E R10, desc[UR6][R4.64] ;  /* 0x00000006040a7981 */ /* 0x000ea2000c1e1900 */
[----:B------:R-:W0:Y:S01]  /*0110*/  S2UR UR5, SR_CgaCtaId ;  /* 0x00000000000579c3 */ /* 0x000e220000008800 */
[----:B------:R-:W-:Y:S01]  /*0120*/  UMOV UR4, 0x400 ;  /* 0x0000040000047882 */ /* 0x000fe20000000000 */
[----:B--2---:R-:W-:-:S13]  /*0130*/  ISETP.GT.AND P0, PT, R8, R10, PT ;  /* 0x0000000a0800720c */ /* 0x004fda0003f04270 */
[----:B------:R-:W2:Y:S04]  /*0140*/  @P0 LDG.E R9, desc[UR6][R2.64+0x4] ;  /* 0x0000040602090981 */ /* 0x000ea8000c1e1900 */
[----:B------:R-:W3:Y:S01]  /*0150*/  @!P0 LDG.E R11, desc[UR6][R4.64+0x4] ;  /* 0x00000406040b8981 */ /* 0x000ee2000c1e1900 */
[----:B0-----:R-:W-:-:S06]  /*0160*/  ULEA UR4, UR5, UR4, 0x18 ;  /* 0x0000000405047291 */ /* 0x001fcc000f8ec0ff */
[----:B------:R-:W-:-:S05]  /*0170*/  IMAD.U32 R6, RZ, RZ, UR4 ;  /* 0x00000004ff067e24 */ /* 0x000fca000f8e00ff */
[----:B------:R-:W-:-:S05]  /*0180*/  LEA R7, R13, R6, 0x3 ;  /* 0x000000060d077211 */ /* 0x000fca00078e18ff */
[----:B--2---:R2:W-:Y:S04]  /*0190*/  @P0 STS.64 [R7], R8 ;  /* 0x0000000807000388 */ /* 0x0045e80000000a00 */
[----:B---3--:R2:W-:Y:S01]  /*01a0*/  @!P0 STS.64 [R7], R10 ;  /* 0x0000000a07008388 */ /* 0x0085e20000000a00 */
[----:B------:R-:W-:Y:S05]  /*01b0*/  BRA `(.L_x_2) ;  /* 0x0000000000507947 */ /* 0x000fea0003800000 */
.L_x_1:
[----:B------:R-:W-:-:S13]  /*01c0*/  ISETP.GE.U32.AND P0, PT, R7, UR8, PT ;  /* 0x0000000807007c0c */ /* 0x000fda000bf06070 */
[----:B------:R-:W-:Y:S05]  /*01d0*/  @P0 BRA `(.L_x_3) ;  /* 0x00000000002c0947 */ /* 0x000fea0003800000 */
[----:B------:R-:W0:Y:S02]  /*01e0*/  LDC.64 R2, c[0x0][0x388] ;  /* 0x0000e200ff027b82 */ /* 0x000e240000000a00 */
[----:B0-----:R-:W-:-:S05]  /*01f0*/  IMAD.WIDE.U32 R2, R7, 0x8, R2 ;  /* 0x0000000807027825 */ /* 0x001fca00078e0002 */
[----:B------:R-:W2:Y:S04]  /*0200*/  LDG.E R8, desc[UR6][R2.64] ;  /* 0x0000000602087981 */ /* 0x000ea8000c1e1900 */
[----:B------:R-:W2:Y:S01]  /*0210*/  LDG.E R9, desc[UR6][R2.64+0x4] ;  /* 0x0000040602097981 */ /* 0x000ea2000c1e1900 */
[----:B------:R-:W0:Y:S01]  /*0220*/  S2UR UR5, SR_CgaCtaId ;  /* 0x00000000000579c3 */ /* 0x000e220000008800 */
[----:B------:R-:W-:Y:S02]  /*0230*/  UMOV UR4, 0x400 ;  /* 0x0000040000047882 */ /* 0x000fe40000000000 */
[----:B0-----:R-:W-:-:S06]  /*0240*/  ULEA UR4, UR5, UR4, 0x18 ;  /* 0x0000000405047291 */ /* 0x001fcc000f8ec0ff */
[----:B------:R-:W-:-:S05]  /*0250*/  IMAD.U32 R6, RZ, RZ, UR4 ;  /* 0x00000004ff067e24 */ /* 0x000fca000f8e00ff */
[----:B------:R-:W-:-:S05]  /*0260*/  LEA R4, R13, R6, 0x3 ;  /* 0x000000060d047211 */ /* 0x000fca00078e18ff */
[----:B--2---:R0:W-:Y:S01]  /*0270*/  STS.64 [R4], R8 ;  /* 0x0000000804007388 */ /* 0x0041e20000000a00 */
[----:B------:R-:W-:Y:S05]  /*0280*/  BRA `(.L_x_2) ;  /* 0x00000000001c7947 */ /* 0x000fea0003800000 */
.L_x_3:
[----:B------:R-:W0:Y:S01]  /*0290*/  S2UR UR5, SR_CgaCtaId ;  /* 0x00000000000579c3 */ /* 0x000e220000008800 */
[----:B------:R-:W-:Y:S01]  /*02a0*/  UMOV UR4, 0x400 ;  /* 0x0000040000047882 */ /* 0x000fe20000000000 */
[----:B------:R-:W-:Y:S01]  /*02b0*/  HFMA2 R2, -RZ, RZ, -0.0 , 0 ;  /* 0x80000000ff027431 */ /* 0x000fe200000001ff */
[----:B0-----:R-:W-:-:S06]  /*02c0*/  ULEA UR4, UR5, UR4, 0x18 ;  /* 0x0000000405047291 */ /* 0x001fcc000f8ec0ff */
[----:B------:R-:W-:-:S04]  /*02d0*/  IMAD.U32 R6, RZ, RZ, UR4 ;  /* 0x00000004ff067e24 */ /* 0x000fc8000f8e00ff */
[----:B------:R-:W-:-:S05]  /*02e0*/  IMAD R3, R13, 0x8, R6 ;  /* 0x000000080d037824 */ /* 0x000fca00078e0206 */
[----:B------:R1:W-:Y:S02]  /*02f0*/  STS [R3], R2 ;  /* 0x0000000203007388 */ /* 0x0003e40000000800 */
.L_x_2:
[----:B------:R-:W-:Y:S05]  /*0300*/  BSYNC.RECONVERGENT B0 ;  /* 0x0000000000007941 */ /* 0x000fea0003800200 */
.L_x_0:
[----:B------:R-:W-:Y:S01]  /*0310*/  BAR.SYNC.DEFER_BLOCKING 0x0 ;  /* 0x0000000000007b1d */ /* 0x000fe20000010000 */
[----:B------:R-:W-:-:S13]  /*0320*/  ISETP.NE.AND P0, PT, R13, RZ, PT ;  /* 0x000000ff0d00720c */ /* 0x000fda0003f05270 */
[----:B------:R-:W-:Y:S05]  /*0330*/  @P0 EXIT ;  /* 0x000000000000094d */ /* 0x000fea0003800000 */
[----:B--2---:R-:W2:Y:S01]  /*0340*/  LDS.64 R6, [R6] ;  /* 0x0000000006067984 */ /* 0x004ea20000000a00 */
[----:B-1----:R-:W1:Y:S02]  /*0350*/  LDC.64 R2, c[0x0][0x390] ;  /* 0x0000e400ff027b82 */ /* 0x002e640000000a00 */
[----:B-1----:R-:W-:-:S05]  /*0360*/  IMAD.WIDE.U32 R2, R0, 0x8, R2 ;  /* 0x0000000800027825 */ /* 0x002fca00078e0002 */
[----:B--2---:R-:W-:Y:S04]  /*0370*/  STG.E desc[UR6][R2.64], R6 ;  /* 0x0000000602007986 */ /* 0x004fe8000c101906 */
[----:B------:R-:W-:Y:S01]  /*0380*/  STG.E desc[UR6][R2.64+0x4], R7 ;  /* 0x0000040702007986 */ /* 0x000fe2000c101906 */
[----:B------:R-:W-:Y:S05]  /*0390*/  EXIT ;  /* 0x000000000000794d */ /* 0x000fea0003800000 */
.L_x_4:
[----:B------:R-:W-:-:S00]  /*03a0*/  BRA `(.L_x_4) ;  /* 0xfffffffc00fc7947 */ /* 0x000fc0000383ffff */
[----:B------:R-:W-:-:S00]  /*03b0*/  NOP ;  /* 0x0000000000007918 */ /* 0x000fc00000000000 */
        /* <DEDUP_REMOVED lines=12> */
.L_x_78:


//--------------------- .text._Z12reduceKernelILj2EEviP6numberS1_ --------------------------
	.section	.text._Z12reduceKernelILj2EEviP6numberS1_,"ax",@progbits
	.align	128
        .global         _Z12reduceKernelILj2EEviP6numberS1_
        .type           _Z12reduceKernelILj2EEviP6numberS1_,@function
        .size           _Z12reduceKernelILj2EEviP6numberS1_,(.L_x_79 - _Z12reduceKernelILj2EEviP6numberS1_)
        .other          _Z12reduceKernelILj2EEviP6numberS1_,@"STO_CUDA_ENTRY STV_DEFAULT"
_Z12reduceKernelILj2EEviP6numberS1_:
.text._Z12reduceKernelILj2EEviP6numberS1_:
[----:B------:R-:W-:Y:S01]  /*0000*/  LDC R1, c[0x0][0x37c] ;  /* 0x0000df00ff017b82 */ /* 0x000fe20000000800 */
[----:B------:R-:W0:Y:S01]  /*0010*/  S2R R0, SR_CTAID.X ;  /* 0x0000000000007919 */ /* 0x000e220000002500 */
[----:B------:R-:W0:Y:S06]  /*0020*/  LDCU UR4, c[0x0][0x360] ;  /* 0x00006c00ff0477ac */ /* 0x000e2c0008000800 */
[----:B------:R-:W1:Y:S01]  /*0030*/  S2UR UR5, SR_CgaCtaId ;  /* 0x00000000000579c3 */ /* 0x000e620000008800 */
[----:B------:R-:W-:Y:S01]  /*0040*/  BSSY.RECONVERGENT B0, `(.L_x_5) ;  /* 0x0000021000007945 */ /* 0x000fe20003800200 */
[----:B------:R-:W2:Y:S01]  /*0050*/  S2R R13, SR_TID.X ;  /* 0x00000000000d7919 */ /* 0x000ea20000002100 */
[----:B------:R-:W3:Y:S01]  /*0060*/  LDCU UR8, c[0x0][0x380] ;  /* 0x00007000ff0877ac */ /* 0x000ee20008000800 */
[----:B------:R-:W4:Y:S01]  /*0070*/  LDCU.64 UR6, c[0x0][0x358] ;  /* 0x00006b00ff0677ac */ /* 0x000f220008000a00 */
[----:B0-----:R-:W-:-:S04]  /*0080*/  IMAD R2, R0, UR4, RZ ;  /* 0x0000000400027c24 */ /* 0x001fc8000f8e02ff */
[----:B--2---:R-:W-:-:S05]  /*0090*/  IMAD R7, R2, 0x2, R13 ;  /* 0x0000000202077824 */ /* 0x004fca00078e020d */
[----:B------:R-:W-:Y:S01]  /*00a0*/  IADD3 R9, PT, PT, R7, UR4, RZ ;  /* 0x0000000407097c10 */ /* 0x000fe2000fffe0ff */
[----:B------:R-:W-:Y:S02]  /*00b0*/  UMOV UR4, 0x400 ;  /* 0x0000040000047882 */ /* 0x000fe40000000000 */
[----:B-1----:R-:W-:Y:S01]  /*00c0*/  ULEA UR4, UR5, UR4, 0x18 ;  /* 0x0000000405047291 */ /* 0x002fe2000f8ec0ff */
[----:B---3--:R-:W-:-:S05]  /*00d0*/  ISETP.GE.U32.AND P0, PT, R9, UR8, PT ;  /* 0x0000000809007c0c */ /* 0x008fca000bf06070 */
[----:B------:R-:W-:-:S08]  /*00e0*/  LEA R6, R13, UR4, 0x3 ;  /* 0x000000040d067c11 */ /* 0x000fd0000f8e18ff */
[----:B----4-:R-:W-:Y:S05]  /*00f0*/  @P0 BRA `(.L_x_6) ;  /* 0x00000000002c0947 */ /* 0x010fea0003800000 */
[----:B------:R-:W0:Y:S02]  /*0100*/  LDC.64 R4, c[0x0][0x388] ;  /* 0x0000e200ff047b82 */ /* 0x000e240000000a00 */
[----:B0-----:R-:W-:-:S04]  /*0110*/  IMAD.WIDE.U32 R2, R7, 0x8, R4 ;  /* 0x0000000807027825 */ /* 0x001fc800078e0004 */
[----:B------:R-:W-:Y:S01]  /*0120*/  IMAD.WIDE.U32 R4, R9, 0x8, R4 ;  /* 0x0000000809047825 */ /* 0x000fe200078e0004 */
[----:B------:R-:W2:Y:S04]  /*0130*/  LDG.E R8, desc[UR6][R2.64] ;  /* 0x0000000602087981 */ /* 0x000ea8000c1e1900 */
[----:B------:R-:W2:Y:S02]  /*0140*/  LDG.E R10, desc[UR6][R4.64] ;  /* 0x00000006040a7981 */ /* 0x000ea4000c1e1900 */
[----:B--2---:R-:W-:-:S13]  /*0150*/  ISETP.GT.AND P0, PT, R8, R10, PT ;  /* 0x0000000a0800720c */ /* 0x004fda0003f04270 */
[----:B------:R-:W2:Y:S04]  /*0160*/  @P0 LDG.E R9, desc[UR6][R2.64+0x4] ;  /* 0x0000040602090981 */ /* 0x000ea8000c1e1900 */
[----:B------:R-:W3:Y:S04]  /*0170*/  @!P0 LDG.E R11, desc[UR6][R4.64+0x4] ;  /* 0x00000406040b8981 */ /* 0x000ee8000c1e1900 */
[----:B--2---:R2:W-:Y:S04]  /*0180*/  @P0 STS.64 [R6], R8 ;  /* 0x0000000806000388 */ /* 0x0045e80000000a00 */
[----:B---3--:R2:W-:Y:S01]  /*0190*/  @!P0 STS.64 [R6], R10 ;  /* 0x0000000a06008388 */ /* 0x0085e20000000a00 */
[----:B------:R-:W-:Y:S05]  /*01a0*/  BRA `(.L_x_7) ;  /* 0x0000000000287947 */ /* 0x000fea0003800000 */
.L_x_6:
[----:B------:R-:W-:-:S13]  /*01b0*/  ISETP.GE.U32.AND P0, PT, R7, UR8, PT ;  /* 0x0000000807007c0c */ /* 0x000fda000bf06070 */
[----:B------:R-:W-:Y:S05]  /*01c0*/  @P0 BRA `(.L_x_8) ;  /* 0x0000000000180947 */ /* 0x000fea0003800000 */
[----:B------:R-:W0:Y:S02]  /*01d0*/  LDC.64 R2, c[0x0][0x388] ;  /* 0x0000e200ff027b82 */ /* 0x000e240000000a00 */
[----:B0-----:R-:W-:-:S05]  /*01e0*/  IMAD.WIDE.U32 R2, R7, 0x8, R2 ;  /* 0x0000000807027825 */ /* 0x001fca00078e0002 */
[----:B------:R-:W2:Y:S04]  /*01f0*/  LDG.E R4, desc[UR6][R2.64] ;  /* 0x0000000602047981 */ /* 0x000ea8000c1e1900 */
[----:B------:R-:W2:Y:S04]  /*0200*/  LDG.E R5, desc[UR6][R2.64+0x4] ;  /* 0x0000040602057981 */ /* 0x000ea8000c1e1900 */
[----:B--2---:R0:W-:Y:S01]  /*0210*/  STS.64 [R6], R4 ;  /* 0x0000000406007388 */ /* 0x0041e20000000a00 */
[----:B------:R-:W-:Y:S05]  /*0220*/  BRA `(.L_x_7) ;  /* 0x0000000000087947 */ /* 0x000fea0003800000 */
.L_x_8:
[----:B------:R-:W-:-:S05]  /*0230*/  IMAD.MOV.U32 R3, RZ, RZ, -0x80000000 ;  /* 0x80000000ff037424 */ /* 0x000fca00078e00ff */
[----:B------:R1:W-:Y:S02]  /*0240*/  STS [R6], R3 ;  /* 0x0000000306007388 */ /* 0x0003e40000000800 */
.L_x_7:
[----:B------:R-:W-:Y:S05]  /*0250*/  BSYNC.RECONVERGENT B0 ;  /* 0x0000000000007941 */ /* 0x000fea0003800200 */
.L_x_5:
[----:B------:R-:W-:Y:S01]  /*0260*/  BAR.SYNC.DEFER_BLOCKING 0x0 ;  /* 0x0000000000007b1d */ /* 0x000fe20000010000 */
[----:B------:R-:W-:-:S13]  /*0270*/  ISETP.GT.U32.AND P0, PT, R13, 0x1f, PT ;  /* 0x0000001f0d00780c */ /* 0x000fda0003f04070 */
[----:B------:R-:W-:Y:S05]  /*0280*/  @P0 EXIT ;  /* 0x000000000000094d */ /* 0x000fea0003800000 */
[----:B-1----:R-:W-:Y:S01]  /*0290*/  LDS R3, [R6] ;  /* 0x0000000006037984 */ /* 0x002fe20000000800 */
[----:B------:R-:W-:-:S03]  /*02a0*/  ISETP.NE.AND P1, PT, R13, RZ, PT ;  /* 0x000000ff0d00720c */ /* 0x000fc60003f25270 */
[----:B0-----:R-:W0:Y:S02]  /*02b0*/  LDS.64 R4, [R6+0x8] ;  /* 0x0000080006047984 */ /* 0x001e240000000a00 */
[----:B0-----:R-:W-:-:S13]  /*02c0*/  ISETP.GT.AND P0, PT, R3, R4, PT ;  /* 0x000000040300720c */ /* 0x001fda0003f04270 */
[----:B------:R0:W-:Y:S01]  /*02d0*/  @!P0 STS.64 [R6], R4 ;  /* 0x0000000406008388 */ /* 0x0001e20000000a00 */
[----:B------:R-:W-:Y:S05]  /*02e0*/  @P1 EXIT ;  /* 0x000000000000194d */ /* 0x000fea0003800000 */
[----:B0-----:R-:W0:Y:S01]  /*02f0*/  LDS.64 R4, [UR4] ;  /* 0x00000004ff047984 */ /* 0x001e220008000a00 */
[----:B------:R-:W1:Y:S02]  /*0300*/  LDC.64 R2, c[0x0][0x390] ;  /* 0x0000e400ff027b82 */ /* 0x000e640000000a00 */
[----:B-1----:R-:W-:-:S05]  /*0310*/  IMAD.WIDE.U32 R2, R0, 0x8, R2 ;  /* 0x0000000800027825 */ /* 0x002fca00078e0002 */
[----:B0-----:R-:W-:Y:S04]  /*0320*/  STG.E desc[UR6][R2.64], R4 ;  /* 0x0000000402007986 */ /* 0x001fe8000c101906 */
[----:B------:R-:W-:Y:S01]  /*0330*/  STG.E desc[UR6][R2.64+0x4], R5 ;  /* 0x0000040502007986 */ /* 0x000fe2000c101906 */
[----:B------:R-:W-:Y:S05]  /*0340*/  EXIT ;  /* 0x000000000000794d */ /* 0x000fea0003800000 */
.L_x_9:
        /* <DEDUP_REMOVED lines=11> */
.L_x_79:


//--------------------- .text._Z12reduceKernelILj4EEviP6numberS1_ --------------------------
	.section	.text._Z12reduceKernelILj4EEviP6numberS1_,"ax",@progbits
	.align	128
        .global         _Z12reduceKernelILj4EEviP6numberS1_
        .type           _Z12reduceKernelILj4EEviP6numberS1_,@function
        .size           _Z12reduceKernelILj4EEviP6numberS1_,(.L_x_80 - _Z12reduceKernelILj4EEviP6numberS1_)
        .other          _Z12reduceKernelILj4EEviP6numberS1_,@"STO_CUDA_ENTRY STV_DEFAULT"
_Z12reduceKernelILj4EEviP6numberS1_:
.text._Z12reduceKernelILj4EEviP6numberS1_:
        /* <DEDUP_REMOVED lines=9> */
[----:B--2---:R-:W-:-:S04]  /*0090*/  IMAD R9, R3, 0x2, R2 ;  /* 0x0000000203097824 */ /* 0x004fc800078e0202 */
[----:B------:R-:W-:Y:S01]  /*00a0*/  VIADD R11, R9, UR4 ;  /* 0x00000004090b7c36 */ /* 0x000fe20008000000 */
[----:B------:R-:W-:Y:S02]  /*00b0*/  UMOV UR4, 0x400 ;  /* 0x0000040000047882 */ /* 0x000fe40000000000 */
[----:B-1----:R-:W-:Y:S02]  /*00c0*/  ULEA UR4, UR5, UR4, 0x18 ;  /* 0x0000000405047291 */ /* 0x002fe4000f8ec0ff */
[----:B---3--:R-:W-:-:S04]  /*00d0*/  ISETP.GE.U32.AND P0, PT, R11, UR8, PT ;  /* 0x000000080b007c0c */ /* 0x008fc8000bf06070 */
[----:B------:R-:W-:-:S09]  /*00e0*/  LEA R3, R2, UR4, 0x3 ;  /* 0x0000000402037c11 */ /* 0x000fd2000f8e18ff */
        /* <DEDUP_REMOVED lines=12> */
.L_x_11:
        /* <DEDUP_REMOVED lines=8> */
.L_x_13:
[----:B------:R-:W-:-:S05]  /*0230*/  HFMA2 R4, -RZ, RZ, -0.0 , 0 ;  /* 0x80000000ff047431 */ /* 0x000fca00000001ff */
[----:B------:R1:W-:Y:S02]  /*0240*/  STS [R3], R4 ;  /* 0x0000000403007388 */ /* 0x0003e40000000800 */
.L_x_12:
[----:B------:R-:W-:Y:S05]  /*0250*/  BSYNC.RECONVERGENT B0 ;  /* 0x0000000000007941 */ /* 0x000fea0003800200 */
.L_x_10:
[----:B------:R-:W-:Y:S01]  /*0260*/  BAR.SYNC.DEFER_BLOCKING 0x0 ;  /* 0x0000000000007b1d */ /* 0x000fe20000010000 */
[----:B------:R-:W-:-:S13]  /*0270*/  ISETP.GT.U32.AND P0, PT, R2, 0x1f, PT ;  /* 0x0000001f0200780c */ /* 0x000fda0003f04070 */
[----:B------:R-:W-:Y:S05]  /*0280*/  @P0 EXIT ;  /* 0x000000000000094d */ /* 0x000fea0003800000 */
[----:B0-----:R-:W-:Y:S04]  /*0290*/  LDS.64 R6, [R3] ;  /* 0x0000000003067984 */ /* 0x001fe80000000a00 */
[----:B-1----:R-:W0:Y:S04]  /*02a0*/  LDS.64 R4, [R3+0x10] ;  /* 0x0000100003047984 */ /* 0x002e280000000a00 */
[----:B--2---:R-:W1:Y:S01]  /*02b0*/  LDS.64 R8, [R3+0x8] ;  /* 0x0000080003087984 */ /* 0x004e620000000a00 */
[----:B0-----:R-:W-:-:S13]  /*02c0*/  ISETP.GT.AND P1, PT, R6, R4, PT ;  /* 0x000000040600720c */ /* 0x001fda0003f24270 */
[----:B------:R-:W-:Y:S01]  /*02d0*/  @!P1 IMAD.MOV.U32 R6, RZ, RZ, R4 ;  /* 0x000000ffff069224 */ /* 0x000fe200078e0004 */
[----:B------:R-:W-:Y:S02]  /*02e0*/  @!P1 MOV R7, R5 ;  /* 0x0000000500079202 */ /* 0x000fe40000000f00 */
[----:B------:R-:W-:Y:S02]  /*02f0*/  ISETP.NE.AND P1, PT, R2, RZ, PT ;  /* 0x000000ff0200720c */ /* 0x000fe40003f25270 */
[----:B-1----:R-:W-:-:S13]  /*0300*/  ISETP.GT.AND P0, PT, R6, R8, PT ;  /* 0x000000080600720c */ /* 0x002fda0003f04270 */
[----:B------:R-:W-:Y:S01]  /*0310*/  @!P0 IMAD.MOV.U32 R6, RZ, RZ, R8 ;  /* 0x000000ffff068224 */ /* 0x000fe200078e0008 */
[----:B------:R-:W-:-:S05]  /*0320*/  @!P0 MOV R7, R9 ;  /* 0x0000000900078202 */ /* 0x000fca0000000f00 */
[----:B------:R0:W-:Y:S01]  /*0330*/  STS.64 [R3], R6 ;  /* 0x0000000603007388 */ /* 0x0001e20000000a00 */
[----:B------:R-:W-:Y:S05]  /*0340*/  @P1 EXIT ;  /* 0x000000000000194d */ /* 0x000fea0003800000 */
[----:B------:R-:W1:Y:S01]  /*0350*/  LDS.64 R4, [UR4] ;  /* 0x00000004ff047984 */ /* 0x000e620008000a00 */
[----:B0-----:R-:W0:Y:S02]  /*0360*/  LDC.64 R2, c[0x0][0x390] ;  /* 0x0000e400ff027b82 */ /* 0x001e240000000a00 */
[----:B0-----:R-:W-:-:S05]  /*0370*/  IMAD.WIDE.U32 R2, R0, 0x8, R2 ;  /* 0x0000000800027825 */ /* 0x001fca00078e0002 */
[----:B-1----:R-:W-:Y:S04]  /*0380*/  STG.E desc[UR6][R2.64], R4 ;  /* 0x0000000402007986 */ /* 0x002fe8000c101906 */
[----:B------:R-:W-:Y:S01]  /*0390*/  STG.E desc[UR6][R2.64+0x4], R5 ;  /* 0x0000040502007986 */ /* 0x000fe2000c101906 */
[----:B------:R-:W-:Y:S05]  /*03a0*/  EXIT ;  /* 0x000000000000794d */ /* 0x000fea0003800000 */
.L_x_14:
        /* <DEDUP_REMOVED lines=13> */
.L_x_80:


//--------------------- .text._Z12reduceKernelILj8EEviP6numberS1_ --------------------------
	.section	.text._Z12reduceKernelILj8EEviP6numberS1_,"ax",@progbits
	.align	128
        .global         _Z12reduceKernelILj8EEviP6numberS1_
        .type           _Z12reduceKernelILj8EEviP6numberS1_,@function
        .size           _Z12reduceKernelILj8EEviP6numberS1_,(.L_x_81 - _Z12reduceKernelILj8EEviP6numberS1_)
        .other          _Z12reduceKernelILj8EEviP6numberS1_,@"STO_CUDA_ENTRY STV_DEFAULT"
_Z12reduceKernelILj8EEviP6numberS1_:
.text._Z12reduceKernelILj8EEviP6numberS1_:
        /* <DEDUP_REMOVED lines=27> */
.L_x_16:
        /* <DEDUP_REMOVED lines=8> */
.L_x_18:
[----:B------:R-:W-:-:S05]  /*0230*/  HFMA2 R4, -RZ, RZ, -0.0 , 0 ;  /* 0x80000000ff047431 */ /* 0x000fca00000001ff */
[----:B------:R1:W-:Y:S02]  /*0240*/  STS [R3], R4 ;  /* 0x0000000403007388 */ /* 0x0003e40000000800 */
.L_x_17:
[----:B------:R-:W-:Y:S05]  /*0250*/  BSYNC.RECONVERGENT B0 ;  /* 0x0000000000007941 */ /* 0x000fea0003800200 */
.L_x_15:
[----:B------:R-:W-:Y:S01]  /*0260*/  BAR.SYNC.DEFER_BLOCKING 0x0 ;  /* 0x0000000000007b1d */ /* 0x000fe20000010000 */
[----:B------:R-:W-:-:S13]  /*0270*/  ISETP.GT.U32.AND P0, PT, R2, 0x1f, PT ;  /* 0x0000001f0200780c */ /* 0x000fda0003f04070 */
[----:B------:R-:W-:Y:S05]  /*0280*/  @P0 EXIT ;  /* 0x000000000000094d */ /* 0x000fea0003800000 */
[----:B0-----:R-:W-:Y:S04]  /*0290*/  LDS.64 R6, [R3] ;  /* 0x0000000003067984 */ /* 0x001fe80000000a00 */
[----:B-1----:R-:W0:Y:S04]  /*02a0*/  LDS.64 R4, [R3+0x20] ;  /* 0x0000200003047984 */ /* 0x002e280000000a00 */
[----:B--2---:R-:W1:Y:S04]  /*02b0*/  LDS.64 R8, [R3+0x10] ;  /* 0x0000100003087984 */ /* 0x004e680000000a00 */
[----:B------:R-:W2:Y:S01]  /*02c0*/  LDS.64 R10, [R3+0x8] ;  /* 0x00000800030a7984 */ /* 0x000ea20000000a00 */
[----:B0-----:R-:W-:-:S13]  /*02d0*/  ISETP.GT.AND P1, PT, R6, R4, PT ;  /* 0x000000040600720c */ /* 0x001fda0003f24270 */
[----:B------:R-:W-:Y:S02]  /*02e0*/  @!P1 IMAD.MOV.U32 R6, RZ, RZ, R4 ;  /* 0x000000ffff069224 */ /* 0x000fe400078e0004 */
[----:B------:R-:W-:Y:S01]  /*02f0*/  @!P1 IMAD.MOV.U32 R7, RZ, RZ, R5 ;  /* 0x000000ffff079224 */ /* 0x000fe200078e0005 */
[----:B------:R-:W-:Y:S02]  /*0300*/  ISETP.NE.AND P1, PT, R2, RZ, PT ;  /* 0x000000ff0200720c */ /* 0x000fe40003f25270 */
[----:B-1----:R-:W-:-:S13]  /*0310*/  ISETP.GT.AND P2, PT, R6, R8, PT ;  /* 0x000000080600720c */ /* 0x002fda0003f44270 */
[----:B------:R-:W-:Y:S02]  /*0320*/  @!P2 MOV R6, R8 ;  /* 0x000000080006a202 */ /* 0x000fe40000000f00 */
[----:B------:R-:W-:Y:S02]  /*0330*/  @!P2 MOV R7, R9 ;  /* 0x000000090007a202 */ /* 0x000fe40000000f00 */
[----:B--2---:R-:W-:-:S13]  /*0340*/  ISETP.GT.AND P0, PT, R6, R10, PT ;  /* 0x0000000a0600720c */ /* 0x004fda0003f04270 */
        /* <DEDUP_REMOVED lines=10> */
.L_x_19:
        /* <DEDUP_REMOVED lines=9> */
.L_x_81:


//--------------------- .text._Z12reduceKernelILj16EEviP6numberS1_ --------------------------
	.section	.text._Z12reduceKernelILj16EEviP6numberS1_,"ax",@progbits
	.align	128
        .global         _Z12reduceKernelILj16EEviP6numberS1_
        .type           _Z12reduceKernelILj16EEviP6numberS1_,@function
        .size           _Z12reduceKernelILj16EEviP6numberS1_,(.L_x_82 - _Z12reduceKernelILj16EEviP6numberS1_)
        .other          _Z12reduceKernelILj16EEviP6numberS1_,@"STO_CUDA_ENTRY STV_DEFAULT"
_Z12reduceKernelILj16EEviP6numberS1_:
.text._Z12reduceKernelILj16EEviP6numberS1_:
        /* <DEDUP_REMOVED lines=27> */
.L_x_21:
        /* <DEDUP_REMOVED lines=8> */
.L_x_23:
[----:B------:R-:W-:-:S05]  /*0230*/  HFMA2 R4, -RZ, RZ, -0.0 , 0 ;  /* 0x80000000ff047431 */ /* 0x000fca00000001ff */
[----:B------:R1:W-:Y:S02]  /*0240*/  STS [R3], R4 ;  /* 0x0000000403007388 */ /* 0x0003e40000000800 */
.L_x_22:
[----:B------:R-:W-:Y:S05]  /*0250*/  BSYNC.RECONVERGENT B0 ;  /* 0x0000000000007941 */ /* 0x000fea0003800200 */
.L_x_20:
[----:B------:R-:W-:Y:S01]  /*0260*/  BAR.SYNC.DEFER_BLOCKING 0x0 ;  /* 0x0000000000007b1d */ /* 0x000fe20000010000 */
[----:B------:R-:W-:-:S13]  /*0270*/  ISETP.GT.U32.AND P0, PT, R2, 0x1f, PT ;  /* 0x0000001f0200780c */ /* 0x000fda0003f04070 */
[----:B------:R-:W-:Y:S05]  /*0280*/  @P0 EXIT ;  /* 0x000000000000094d */ /* 0x000fea0003800000 */
[----:B0-----:R-:W-:Y:S04]  /*0290*/  LDS.64 R6, [R3] ;  /* 0x0000000003067984 */ /* 0x001fe80000000a00 */
[----:B-1----:R-:W0:Y:S04]  /*02a0*/  LDS.64 R4, [R3+0x40] ;  /* 0x0000400003047984 */ /* 0x002e280000000a00 */
[----:B--2---:R-:W1:Y:S04]  /*02b0*/  LDS.64 R8, [R3+0x20] ;  /* 0x0000200003087984 */ /* 0x004e680000000a00 */
[----:B------:R-:W2:Y:S04]  /*02c0*/  LDS.64 R10, [R3+0x10] ;  /* 0x00001000030a7984 */ /* 0x000ea80000000a00 */
[----:B------:R-:W3:Y:S01]  /*02d0*/  LDS.64 R12, [R3+0x8] ;  /* 0x00000800030c7984 */ /* 0x000ee20000000a00 */
[----:B0-----:R-:W-:-:S13]  /*02e0*/  ISETP.GT.AND P1, PT, R6, R4, PT ;  /* 0x000000040600720c */ /* 0x001fda0003f24270 */
[----:B------:R-:W-:Y:S02]  /*02f0*/  @!P1 IMAD.MOV.U32 R6, RZ, RZ, R4 ;  /* 0x000000ffff069224 */ /* 0x000fe400078e0004 */
[----:B------:R-:W-:Y:S01]  /*0300*/  @!P1 IMAD.MOV.U32 R7, RZ, RZ, R5 ;  /* 0x000000ffff079224 */ /* 0x000fe200078e0005 */
[----:B------:R-:W-:Y:S02]  /*0310*/  ISETP.NE.AND P1, PT, R2, RZ, PT ;  /* 0x000000ff0200720c */ /* 0x000fe40003f25270 */
[----:B-1----:R-:W-:-:S13]  /*0320*/  ISETP.GT.AND P2, PT, R6, R8, PT ;  /* 0x000000080600720c */ /* 0x002fda0003f44270 */
[----:B------:R-:W-:Y:S02]  /*0330*/  @!P2 IMAD.MOV.U32 R6, RZ, RZ, R8 ;  /* 0x000000ffff06a224 */ /* 0x000fe400078e0008 */
[----:B------:R-:W-:-:S03]  /*0340*/  @!P2 IMAD.MOV.U32 R7, RZ, RZ, R9 ;  /* 0x000000ffff07a224 */ /* 0x000fc600078e0009 */
[----:B--2---:R-:W-:-:S13]  /*0350*/  ISETP.GT.AND P3, PT, R6, R10, PT ;  /* 0x0000000a0600720c */ /* 0x004fda0003f64270 */
[----:B------:R-:W-:Y:S02]  /*0360*/  @!P3 MOV R6, R10 ;  /* 0x0000000a0006b202 */ /* 0x000fe40000000f00 */
[----:B------:R-:W-:Y:S02]  /*0370*/  @!P3 MOV R7, R11 ;  /* 0x0000000b0007b202 */ /* 0x000fe40000000f00 */
[----:B---3--:R-:W-:-:S13]  /*0380*/  ISETP.GT.AND P0, PT, R6, R12, PT ;  /* 0x0000000c0600720c */ /* 0x008fda0003f04270 */
        /* <DEDUP_REMOVED lines=10> */
.L_x_24:
        /* <DEDUP_REMOVED lines=13> */
.L_x_82:


//--------------------- .text._Z12reduceKernelILj32EEviP6numberS1_ --------------------------
	.section	.text._Z12reduceKernelILj32EEviP6numberS1_,"ax",@progbits
	.align	128
        .global         _Z12reduceKernelILj32EEviP6numberS1_
        .type           _Z12reduceKernelILj32EEviP6numberS1_,@function
        .size           _Z12reduceKernelILj32EEviP6numberS1_,(.L_x_83 - _Z12reduceKernelILj32EEviP6numberS1_)
        .other          _Z12reduceKernelILj32EEviP6numberS1_,@"STO_CUDA_ENTRY STV_DEFAULT"
_Z12reduceKernelILj32EEviP6numberS1_:
.text._Z12reduceKernelILj32EEviP6numberS1_:
        /* <DEDUP_REMOVED lines=27> */
.L_x_26:
        /* <DEDUP_REMOVED lines=8> */
.L_x_28:
[----:B------:R-:W-:-:S05]  /*0230*/  HFMA2 R4, -RZ, RZ, -0.0 , 0 ;  /* 0x80000000ff047431 */ /* 0x000fca00000001ff */
[----:B------:R1:W-:Y:S02]  /*0240*/  STS [R3], R4 ;  /* 0x0000000403007388 */ /* 0x0003e40000000800 */
.L_x_27:
[----:B------:R-:W-:Y:S05]  /*0250*/  BSYNC.RECONVERGENT B0 ;  /* 0x0000000000007941 */ /* 0x000fea0003800200 */
.L_x_25:
[----:B------:R-:W-:Y:S01]  /*0260*/  BAR.SYNC.DEFER_BLOCKING 0x0 ;  /* 0x0000000000007b1d */ /* 0x000fe20000010000 */
[----:B------:R-:W-:-:S13]  /*0270*/  ISETP.GT.U32.AND P0, PT, R2, 0x1f, PT ;  /* 0x0000001f0200780c */ /* 0x000fda0003f04070 */
[----:B------:R-:W-:Y:S05]  /*0280*/  @P0 EXIT ;  /* 0x000000000000094d */ /* 0x000fea0003800000 */
[----:B0-----:R-:W-:Y:S04]  /*0290*/  LDS.64 R6, [R3] ;  /* 0x0000000003067984 */ /* 0x001fe80000000a00 */
[----:B-1----:R-:W0:Y:S04]  /*02a0*/  LDS.64 R4, [R3+0x80] ;  /* 0x0000800003047984 */ /* 0x002e280000000a00 */
[----:B--2---:R-:W1:Y:S04]  /*02b0*/  LDS.64 R8, [R3+0x40] ;  /* 0x0000400003087984 */ /* 0x004e680000000a00 */
[----:B------:R-:W2:Y:S04]  /*02c0*/  LDS.64 R10, [R3+0x20] ;  /* 0x00002000030a7984 */ /* 0x000ea80000000a00 */
[----:B------:R-:W3:Y:S04]  /*02d0*/  LDS.64 R12, [R3+0x10] ;  /* 0x00001000030c7984 */ /* 0x000ee80000000a00 */
[----:B------:R-:W4:Y:S01]  /*02e0*/  LDS.64 R14, [R3+0x8] ;  /* 0x00000800030e7984 */ /* 0x000f220000000a00 */
[----:B0-----:R-:W-:-:S13]  /*02f0*/  ISETP.GT.AND P3, PT, R6, R4, PT ;  /* 0x000000040600720c */ /* 0x001fda0003f64270 */
[----:B------:R-:W-:Y:S02]  /*0300*/  @!P3 IMAD.MOV.U32 R6, RZ, RZ, R4 ;  /* 0x000000ffff06b224 */ /* 0x000fe400078e0004 */
[----:B------:R-:W-:-:S03]  /*0310*/  @!P3 IMAD.MOV.U32 R7, RZ, RZ, R5 ;  /* 0x000000ffff07b224 */ /* 0x000fc600078e0005 */
[----:B-1----:R-:W-:-:S13]  /*0320*/  ISETP.GT.AND P0, PT, R6, R8, PT ;  /* 0x000000080600720c */ /* 0x002fda0003f04270 */
[----:B------:R-:W-:Y:S01]  /*0330*/  @!P0 IMAD.MOV.U32 R6, RZ, RZ, R8 ;  /* 0x000000ffff068224 */ /* 0x000fe200078e0008 */
[----:B------:R-:W-:Y:S02]  /*0340*/  @!P0 MOV R7, R9 ;  /* 0x0000000900078202 */ /* 0x000fe40000000f00 */
[----:B------:R-:W-:Y:S02]  /*0350*/  ISETP.NE.AND P0, PT, R2, RZ, PT ;  /* 0x000000ff0200720c */ /* 0x000fe40003f05270 */
[----:B--2---:R-:W-:-:S13]  /*0360*/  ISETP.GT.AND P1, PT, R6, R10, PT ;  /* 0x0000000a0600720c */ /* 0x004fda0003f24270 */
[----:B------:R-:W-:Y:S01]  /*0370*/  @!P1 MOV R6, R10 ;  /* 0x0000000a00069202 */ /* 0x000fe20000000f00 */
[----:B------:R-:W-:-:S03]  /*0380*/  @!P1 IMAD.MOV.U32 R7, RZ, RZ, R11 ;  /* 0x000000ffff079224 */ /* 0x000fc600078e000b */
[----:B---3--:R-:W-:-:S13]  /*0390*/  ISETP.GT.AND P2, PT, R6, R12, PT ;  /* 0x0000000c0600720c */ /* 0x008fda0003f44270 */
[----:B------:R-:W-:Y:S01]  /*03a0*/  @!P2 IMAD.MOV.U32 R6, RZ, RZ, R12 ;  /* 0x000000ffff06a224 */ /* 0x000fe200078e000c */
[----:B------:R-:W-:-:S04]  /*03b0*/  @!P2 MOV R7, R13 ;  /* 0x0000000d0007a202 */ /* 0x000fc80000000f00 */
[----:B----4-:R-:W-:-:S13]  /*03c0*/  ISETP.GT.AND P3, PT, R6, R14, PT ;  /* 0x0000000e0600720c */ /* 0x010fda0003f64270 */
        /* <DEDUP_REMOVED lines=10> */
.L_x_29:
        /* <DEDUP_REMOVED lines=9> */
.L_x_83:


//--------------------- .text._Z12reduceKernelILj64EEviP6numberS1_ --------------------------
	.section	.text._Z12reduceKernelILj64EEviP6numberS1_,"ax",@progbits
	.align	128
        .global         _Z12reduceKernelILj64EEviP6numberS1_
        .type           _Z12reduceKernelILj64EEviP6numberS1_,@function
        .size           _Z12reduceKernelILj64EEviP6numberS1_,(.L_x_84 - _Z12reduceKernelILj64EEviP6numberS1_)
        .other          _Z12reduceKernelILj64EEviP6numberS1_,@"STO_CUDA_ENTRY STV_DEFAULT"
_Z12reduceKernelILj64EEviP6numberS1_:
.text._Z12reduceKernelILj64EEviP6numberS1_:
        /* <DEDUP_REMOVED lines=27> */
.L_x_31:
        /* <DEDUP_REMOVED lines=8> */
.L_x_33:
[----:B------:R-:W-:-:S05]  /*0230*/  IMAD.MOV.U32 R4, RZ, RZ, -0x80000000 ;  /* 0x80000000ff047424 */ /* 0x000fca00078e00ff */
[----:B------:R1:W-:Y:S02]  /*0240*/  STS [R3], R4 ;  /* 0x0000000403007388 */ /* 0x0003e40000000800 */
.L_x_32:
[----:B------:R-:W-:Y:S05]  /*0250*/  BSYNC.RECONVERGENT B0 ;  /* 0x0000000000007941 */ /* 0x000fea0003800200 */
.L_x_30:
        /* <DEDUP_REMOVED lines=8> */
[----:B------:R-:W4:Y:S04]  /*02e0*/  LDS.64 R14, [R3+0x10] ;  /* 0x00001000030e7984 */ /* 0x000f280000000a00 */
[----:B------:R-:W5:Y:S01]  /*02f0*/  LDS.64 R16, [R3+0x8] ;  /* 0x0000080003107984 */ /* 0x000f620000000a00 */
[----:B0-----:R-:W-:-:S13]  /*0300*/  ISETP.GT.AND P3, PT, R6, R4, PT ;  /* 0x000000040600720c */ /* 0x001fda0003f64270 */
[----:B------:R-:W-:Y:S01]  /*0310*/  @!P3 MOV R6, R4 ;  /* 0x000000040006b202 */ /* 0x000fe20000000f00 */
[----:B------:R-:W-:-:S03]  /*0320*/  @!P3 IMAD.MOV.U32 R7, RZ, RZ, R5 ;  /* 0x000000ffff07b224 */ /* 0x000fc600078e0005 */
[----:B-1----:R-:W-:-:S13]  /*0330*/  ISETP.GT.AND P4, PT, R6, R8, PT ;  /* 0x000000080600720c */ /* 0x002fda0003f84270 */
[----:B------:R-:W-:Y:S01]  /*0340*/  @!P4 IMAD.MOV.U32 R6, RZ, RZ, R8 ;  /* 0x000000ffff06c224 */ /* 0x000fe200078e0008 */
[----:B------:R-:W-:-:S04]  /*0350*/  @!P4 MOV R7, R9 ;  /* 0x000000090007c202 */ /* 0x000fc80000000f00 */
[----:B--2---:R-:W-:-:S13]  /*0360*/  ISETP.GT.AND P2, PT, R6, R10, PT ;  /* 0x0000000a0600720c */ /* 0x004fda0003f44270 */
[----:B------:R-:W-:Y:S02]  /*0370*/  @!P2 IMAD.MOV.U32 R6, RZ, RZ, R10 ;  /* 0x000000ffff06a224 */ /* 0x000fe400078e000a */
[----:B------:R-:W-:-:S03]  /*0380*/  @!P2 IMAD.MOV.U32 R7, RZ, RZ, R11 ;  /* 0x000000ffff07a224 */ /* 0x000fc600078e000b */
[----:B---3--:R-:W-:-:S13]  /*0390*/  ISETP.GT.AND P1, PT, R6, R12, PT ;  /* 0x0000000c0600720c */ /* 0x008fda0003f24270 */
[----:B------:R-:W-:Y:S01]  /*03a0*/  @!P1 MOV R6, R12 ;  /* 0x0000000c00069202 */ /* 0x000fe20000000f00 */
[----:B------:R-:W-:-:S03]  /*03b0*/  @!P1 IMAD.MOV.U32 R7, RZ, RZ, R13 ;  /* 0x000000ffff079224 */ /* 0x000fc600078e000d */
[----:B----4-:R-:W-:-:S13]  /*03c0*/  ISETP.GT.AND P0, PT, R6, R14, PT ;  /* 0x0000000e0600720c */ /* 0x010fda0003f04270 */
[----:B------:R-:W-:Y:S01]  /*03d0*/  @!P0 IMAD.MOV.U32 R6, RZ, RZ, R14 ;  /* 0x000000ffff068224 */ /* 0x000fe200078e000e */
[----:B------:R-:W-:Y:S02]  /*03e0*/  @!P0 MOV R7, R15 ;  /* 0x0000000f00078202 */ /* 0x000fe40000000f00 */
[----:B------:R-:W-:Y:S02]  /*03f0*/  ISETP.NE.AND P0, PT, R2, RZ, PT ;  /* 0x000000ff0200720c */ /* 0x000fe40003f05270 */
[----:B-----5:R-:W-:-:S13]  /*0400*/  ISETP.GT.AND P3, PT, R6, R16, PT ;  /* 0x000000100600720c */ /* 0x020fda0003f64270 */
        /* <DEDUP_REMOVED lines=10> */
.L_x_34:
        /* <DEDUP_REMOVED lines=13> */
.L_x_84:


//--------------------- .text._Z12reduceKernelILj128EEviP6numberS1_ --------------------------
	.section	.text._Z12reduceKernelILj128EEviP6numberS1_,"ax",@progbits
	.align	128
        .global         _Z12reduceKernelILj128EEviP6numberS1_
        .type           _Z12reduceKernelILj128EEviP6numberS1_,@function
        .size           _Z12reduceKernelILj128EEviP6numberS1_,(.L_x_85 - _Z12reduceKernelILj128EEviP6numberS1_)
        .other          _Z12reduceKernelILj128EEviP6numberS1_,@"STO_CUDA_ENTRY STV_DEFAULT"
_Z12reduceKernelILj128EEviP6numberS1_:
.text._Z12reduceKernelILj128EEviP6numberS1_:
        /* <DEDUP_REMOVED lines=27> */
.L_x_36:
        /* <DEDUP_REMOVED lines=8> */
.L_x_38:
[----:B------:R-:W-:-:S05]  /*0230*/  IMAD.MOV.U32 R4, RZ, RZ, -0x80000000 ;  /* 0x80000000ff047424 */ /* 0x000fca00078e00ff */
[----:B------:R1:W-:Y:S02]  /*0240*/  STS [R3], R4 ;  /* 0x0000000403007388 */ /* 0x0003e40000000800 */
.L_x_37:
[----:B------:R-:W-:Y:S05]  /*0250*/  BSYNC.RECONVERGENT B0 ;  /* 0x0000000000007941 */ /* 0x000fea0003800200 */
.L_x_35:
[----:B------:R-:W-:Y:S01]  /*0260*/  BAR.SYNC.DEFER_BLOCKING 0x0 ;  /* 0x0000000000007b1d */ /* 0x000fe20000010000 */
[C---:B------:R-:W-:Y:S02]  /*0270*/  ISETP.GT.U32.AND P0, PT, R2.reuse, 0x3f, PT ;  /* 0x0000003f0200780c */ /* 0x040fe40003f04070 */
[----:B------:R-:W-:-:S03]  /*0280*/  ISETP.GT.U32.AND P1, PT, R2, 0x1f, PT ;  /* 0x0000001f0200780c */ /* 0x000fc60003f24070 */
[----:B------:R-:W-:Y:S08]  /*0290*/  BSSY.RECONVERGENT B0, `(.L_x_39) ;  /* 0x0000006000007945 */ /* 0x000ff00003800200 */
[----:B------:R-:W-:Y:S05]  /*02a0*/  @P0 BRA `(.L_x_40) ;  /* 0x0000000000100947 */ /* 0x000fea0003800000 */
[----:B------:R-:W-:Y:S04]  /*02b0*/  LDS R5, [R3] ;  /* 0x0000000003057984 */ /* 0x000fe80000000800 */
[----:B0-----:R-:W0:Y:S02]  /*02c0*/  LDS.64 R6, [R3+0x200] ;  /* 0x0002000003067984 */ /* 0x001e240000000a00 */
[----:B0-----:R-:W-:-:S13]  /*02d0*/  ISETP.GT.AND P0, PT, R5, R6, PT ;  /* 0x000000060500720c */ /* 0x001fda0003f04270 */
[----:B------:R3:W-:Y:S02]  /*02e0*/  @!P0 STS.64 [R3], R6 ;  /* 0x0000000603008388 */ /* 0x0007e40000000a00 */
.L_x_40:
[----:B------:R-:W-:Y:S05]  /*02f0*/  BSYNC.RECONVERGENT B0 ;  /* 0x0000000000007941 */ /* 0x000fea0003800200 */
.L_x_39:
[----:B------:R-:W-:Y:S06]  /*0300*/  BAR.SYNC.DEFER_BLOCKING 0x0 ;  /* 0x0000000000007b1d */ /* 0x000fec0000010000 */
[----:B------:R-:W-:Y:S05]  /*0310*/  @P1 EXIT ;  /* 0x000000000000194d */ /* 0x000fea0003800000 */
[----:B0--3--:R-:W-:Y:S04]  /*0320*/  LDS.64 R6, [R3] ;  /* 0x0000000003067984 */ /* 0x009fe80000000a00 */
[----:B-1----:R-:W0:Y:S04]  /*0330*/  LDS.64 R4, [R3+0x100] ;  /* 0x0001000003047984 */ /* 0x002e280000000a00 */
[----:B--2---:R-:W1:Y:S04]  /*0340*/  LDS.64 R8, [R3+0x80] ;  /* 0x0000800003087984 */ /* 0x004e680000000a00 */
[----:B------:R-:W2:Y:S04]  /*0350*/  LDS.64 R10, [R3+0x40] ;  /* 0x00004000030a7984 */ /* 0x000ea80000000a00 */
[----:B------:R-:W3:Y:S04]  /*0360*/  LDS.64 R12, [R3+0x20] ;  /* 0x00002000030c7984 */ /* 0x000ee80000000a00 */
[----:B------:R-:W4:Y:S04]  /*0370*/  LDS.64 R14, [R3+0x10] ;  /* 0x00001000030e7984 */ /* 0x000f280000000a00 */
[----:B------:R-:W5:Y:S01]  /*0380*/  LDS.64 R16, [R3+0x8] ;  /* 0x0000080003107984 */ /* 0x000f620000000a00 */
[----:B0-----:R-:W-:-:S13]  /*0390*/  ISETP.GT.AND P3, PT, R6, R4, PT ;  /* 0x000000040600720c */ /* 0x001fda0003f64270 */
[----:B------:R-:W-:Y:S02]  /*03a0*/  @!P3 MOV R6, R4 ;  /* 0x000000040006b202 */ /* 0x000fe40000000f00 */
[----:B------:R-:W-:Y:S02]  /*03b0*/  @!P3 MOV R7, R5 ;  /* 0x000000050007b202 */ /* 0x000fe40000000f00 */
[----:B-1----:R-:W-:-:S13]  /*03c0*/  ISETP.GT.AND P4, PT, R6, R8, PT ;  /* 0x000000080600720c */ /* 0x002fda0003f84270 */
[----:B------:R-:W-:Y:S02]  /*03d0*/  @!P4 IMAD.MOV.U32 R6, RZ, RZ, R8 ;  /* 0x000000ffff06c224 */ /* 0x000fe400078e0008 */
[----:B------:R-:W-:-:S03]  /*03e0*/  @!P4 IMAD.MOV.U32 R7, RZ, RZ, R9 ;  /* 0x000000ffff07c224 */ /* 0x000fc600078e0009 */
[----:B--2---:R-:W-:-:S13]  /*03f0*/  ISETP.GT.AND P2, PT, R6, R10, PT ;  /* 0x0000000a0600720c */ /* 0x004fda0003f44270 */
[----:B------:R-:W-:Y:S01]  /*0400*/  @!P2 IMAD.MOV.U32 R6, RZ, RZ, R10 ;  /* 0x000000ffff06a224 */ /* 0x000fe200078e000a */
[----:B------:R-:W-:-:S04]  /*0410*/  @!P2 MOV R7, R11 ;  /* 0x0000000b0007a202 */ /* 0x000fc80000000f00 */
[----:B---3--:R-:W-:-:S13]  /*0420*/  ISETP.GT.AND P1, PT, R6, R12, PT ;  /* 0x0000000c0600720c */ /* 0x008fda0003f24270 */
[----:B------:R-:W-:Y:S02]  /*0430*/  @!P1 IMAD.MOV.U32 R6, RZ, RZ, R12 ;  /* 0x000000ffff069224 */ /* 0x000fe400078e000c */
[----:B------:R-:W-:-:S03]  /*0440*/  @!P1 IMAD.MOV.U32 R7, RZ, RZ, R13 ;  /* 0x000000ffff079224 */ /* 0x000fc600078e000d */
[----:B----4-:R-:W-:-:S13]  /*0450*/  ISETP.GT.AND P0, PT, R6, R14, PT ;  /* 0x0000000e0600720c */ /* 0x010fda0003f04270 */
[----:B------:R-:W-:Y:S02]  /*0460*/  @!P0 IMAD.MOV.U32 R6, RZ, RZ, R14 ;  /* 0x000000ffff068224 */ /* 0x000fe400078e000e */
[----:B------:R-:W-:Y:S01]  /*0470*/  @!P0 IMAD.MOV.U32 R7, RZ, RZ, R15 ;  /* 0x000000ffff078224 */ /* 0x000fe200078e000f */
[----:B------:R-:W-:Y:S02]  /*0480*/  ISETP.NE.AND P0, PT, R2, RZ, PT ;  /* 0x000000ff0200720c */ /* 0x000fe40003f05270 */
[----:B-----5:R-:W-:-:S13]  /*0490*/  ISETP.GT.AND P3, PT, R6, R16, PT ;  /* 0x000000100600720c */ /* 0x020fda0003f64270 */
[----:B------:R-:W-:Y:S01]  /*04a0*/  @!P3 MOV R6, R16 ;  /* 0x000000100006b202 */ /* 0x000fe20000000f00 */
[----:B------:R-:W-:-:S05]  /*04b0*/  @!P3 IMAD.MOV.U32 R7, RZ, RZ, R17 ;  /* 0x000000ffff07b224 */ /* 0x000fca00078e0011 */
        /* <DEDUP_REMOVED lines=8> */
.L_x_41:
        /* <DEDUP_REMOVED lines=12> */
.L_x_85:


//--------------------- .text._Z12reduceKernelILj256EEviP6numberS1_ --------------------------
	.section	.text._Z12reduceKernelILj256EEviP6numberS1_,"ax",@progbits
	.align	128
        .global         _Z12reduceKernelILj256EEviP6numberS1_
        .type           _Z12reduceKernelILj256EEviP6numberS1_,@function
        .size           _Z12reduceKernelILj256EEviP6numberS1_,(.L_x_86 - _Z12reduceKernelILj256EEviP6numberS1_)
        .other          _Z12reduceKernelILj256EEviP6numberS1_,@"STO_CUDA_ENTRY STV_DEFAULT"
_Z12reduceKernelILj256EEviP6numberS1_:
.text._Z12reduceKernelILj256EEviP6numberS1_:
        /* <DEDUP_REMOVED lines=27> */
.L_x_43:
        /* <DEDUP_REMOVED lines=8> */
.L_x_45:
[----:B------:R-:W-:-:S05]  /*0230*/  IMAD.MOV.U32 R4, RZ, RZ, -0x80000000 ;  /* 0x80000000ff047424 */ /* 0x000fca00078e00ff */
[----:B------:R1:W-:Y:S02]  /*0240*/  STS [R3], R4 ;  /* 0x0000000403007388 */ /* 0x0003e40000000800 */
.L_x_44:
[----:B------:R-:W-:Y:S05]  /*0250*/  BSYNC.RECONVERGENT B0 ;  /* 0x0000000000007941 */ /* 0x000fea0003800200 */
.L_x_42:
[----:B------:R-:W-:Y:S01]  /*0260*/  BAR.SYNC.DEFER_BLOCKING 0x0 ;  /* 0x0000000000007b1d */ /* 0x000fe20000010000 */
[C---:B------:R-:W-:Y:S02]  /*0270*/  ISETP.GT.U32.AND P0, PT, R2.reuse, 0x7f, PT ;  /* 0x0000007f0200780c */ /* 0x040fe40003f04070 */
[C---:B------:R-:W-:Y:S02]  /*0280*/  ISETP.GT.U32.AND P1, PT, R2.reuse, 0x3f, PT ;  /* 0x0000003f0200780c */ /* 0x040fe40003f24070 */
[----:B------:R-:W-:Y:S01]  /*0290*/  ISETP.GT.U32.AND P2, PT, R2, 0x1f, PT ;  /* 0x0000001f0200780c */ /* 0x000fe20003f44070 */
[----:B------:R-:W-:Y:S08]  /*02a0*/  BSSY.RECONVERGENT B0, `(.L_x_46) ;  /* 0x0000006000007945 */ /* 0x000ff00003800200 */
[----:B------:R-:W-:Y:S05]  /*02b0*/  @P0 BRA `(.L_x_47) ;  /* 0x0000000000100947 */ /* 0x000fea0003800000 */
[----:B------:R-:W-:Y:S04]  /*02c0*/  LDS R5, [R3] ;  /* 0x0000000003057984 */ /* 0x000fe80000000800 */
[----:B0-----:R-:W0:Y:S02]  /*02d0*/  LDS.64 R6, [R3+0x400] ;  /* 0x0004000003067984 */ /* 0x001e240000000a00 */
[----:B0-----:R-:W-:-:S13]  /*02e0*/  ISETP.GT.AND P0, PT, R5, R6, PT ;  /* 0x000000060500720c */ /* 0x001fda0003f04270 */
[----:B------:R3:W-:Y:S02]  /*02f0*/  @!P0 STS.64 [R3], R6 ;  /* 0x0000000603008388 */ /* 0x0007e40000000a00 */
.L_x_47:
[----:B------:R-:W-:Y:S05]  /*0300*/  BSYNC.RECONVERGENT B0 ;  /* 0x0000000000007941 */ /* 0x000fea0003800200 */
.L_x_46:
[----:B------:R-:W-:Y:S06]  /*0310*/  BAR.SYNC.DEFER_BLOCKING 0x0 ;  /* 0x0000000000007b1d */ /* 0x000fec0000010000 */
[----:B------:R-:W-:Y:S04]  /*0320*/  BSSY.RECONVERGENT B0, `(.L_x_48) ;  /* 0x0000006000007945 */ /* 0x000fe80003800200 */
[----:B------:R-:W-:Y:S05]  /*0330*/  @P1 BRA `(.L_x_49) ;  /* 0x0000000000101947 */ /* 0x000fea0003800000 */
[----:B------:R-:W-:Y:S04]  /*0340*/  LDS R5, [R3] ;  /* 0x0000000003057984 */ /* 0x000fe80000000800 */
[----:B0--3--:R-:W0:Y:S02]  /*0350*/  LDS.64 R6, [R3+0x200] ;  /* 0x0002000003067984 */ /* 0x009e240000000a00 */
[----:B0-----:R-:W-:-:S13]  /*0360*/  ISETP.GT.AND P0, PT, R5, R6, PT ;  /* 0x000000060500720c */ /* 0x001fda0003f04270 */
[----:B------:R4:W-:Y:S02]  /*0370*/  @!P0 STS.64 [R3], R6 ;  /* 0x0000000603008388 */ /* 0x0009e40000000a00 */
.L_x_49:
[----:B------:R-:W-:Y:S05]  /*0380*/  BSYNC.RECONVERGENT B0 ;  /* 0x0000000000007941 */ /* 0x000fea0003800200 */
.L_x_48:
[----:B------:R-:W-:Y:S06]  /*0390*/  BAR.SYNC.DEFER_BLOCKING 0x0 ;  /* 0x0000000000007b1d */ /* 0x000fec0000010000 */
[----:B------:R-:W-:Y:S05]  /*03a0*/  @P2 EXIT ;  /* 0x000000000000294d */ /* 0x000fea0003800000 */
[----:B0--34-:R-:W-:Y:S04]  /*03b0*/  LDS.64 R6, [R3] ;  /* 0x0000000003067984 */ /* 0x019fe80000000a00 */
[----:B-1----:R-:W0:Y:S04]  /*03c0*/  LDS.64 R4, [R3+0x100] ;  /* 0x0001000003047984 */ /* 0x002e280000000a00 */
[----:B--2---:R-:W1:Y:S04]  /*03d0*/  LDS.64 R8, [R3+0x80] ;  /* 0x0000800003087984 */ /* 0x004e680000000a00 */
[----:B------:R-:W2:Y:S04]  /*03e0*/  LDS.64 R10, [R3+0x40] ;  /* 0x00004000030a7984 */ /* 0x000ea80000000a00 */
[----:B------:R-:W3:Y:S04]  /*03f0*/  LDS.64 R12, [R3+0x20] ;  /* 0x00002000030c7984 */ /* 0x000ee80000000a00 */
[----:B------:R-:W4:Y:S04]  /*0400*/  LDS.64 R14, [R3+0x10] ;  /* 0x00001000030e7984 */ /* 0x000f280000000a00 */
[----:B------:R-:W5:Y:S01]  /*0410*/  LDS.64 R16, [R3+0x8] ;  /* 0x0000080003107984 */ /* 0x000f620000000a00 */
[----:B0-----:R-:W-:-:S13]  /*0420*/  ISETP.GT.AND P3, PT, R6, R4, PT ;  /* 0x000000040600720c */ /* 0x001fda0003f64270 */
[----:B------:R-:W-:Y:S02]  /*0430*/  @!P3 IMAD.MOV.U32 R6, RZ, RZ, R4 ;  /* 0x000000ffff06b224 */ /* 0x000fe400078e0004 */
[----:B------:R-:W-:-:S03]  /*0440*/  @!P3 IMAD.MOV.U32 R7, RZ, RZ, R5 ;  /* 0x000000ffff07b224 */ /* 0x000fc600078e0005 */
[----:B-1----:R-:W-:-:S13]  /*0450*/  ISETP.GT.AND P4, PT, R6, R8, PT ;  /* 0x000000080600720c */ /* 0x002fda0003f84270 */
[----:B------:R-:W-:Y:S01]  /*0460*/  @!P4 IMAD.MOV.U32 R6, RZ, RZ, R8 ;  /* 0x000000ffff06c224 */ /* 0x000fe200078e0008 */
[----:B------:R-:W-:-:S04]  /*0470*/  @!P4 MOV R7, R9 ;  /* 0x000000090007c202 */ /* 0x000fc80000000f00 */
[----:B--2---:R-:W-:-:S13]  /*0480*/  ISETP.GT.AND P2, PT, R6, R10, PT ;  /* 0x0000000a0600720c */ /* 0x004fda0003f44270 */
[----:B------:R-:W-:Y:S01]  /*0490*/  @!P2 MOV R6, R10 ;  /* 0x0000000a0006a202 */ /* 0x000fe20000000f00 */
[----:B------:R-:W-:-:S03]  /*04a0*/  @!P2 IMAD.MOV.U32 R7, RZ, RZ, R11 ;  /* 0x000000ffff07a224 */ /* 0x000fc600078e000b */
        /* <DEDUP_REMOVED lines=18> */
.L_x_50:
        /* <DEDUP_REMOVED lines=11> */
.L_x_86:


//--------------------- .text._Z12reduceKernelILj512EEviP6numberS1_ --------------------------
	.section	.text._Z12reduceKernelILj512EEviP6numberS1_,"ax",@progbits
	.align	128
        .global         _Z12reduceKernelILj512EEviP6numberS1_
        .type           _Z12reduceKernelILj512EEviP6numberS1_,@function
        .size           _Z12reduceKernelILj512EEviP6numberS1_,(.L_x_87 - _Z12reduceKernelILj512EEviP6numberS1_)
        .other          _Z12reduceKernelILj512EEviP6numberS1_,@"STO_CUDA_ENTRY STV_DEFAULT"
_Z12reduceKernelILj512EEviP6numberS1_:
.text._Z12reduceKernelILj512EEviP6numberS1_:
        /* <DEDUP_REMOVED lines=27> */
.L_x_52:
        /* <DEDUP_REMOVED lines=8> */
.L_x_54:
[----:B------:R-:W-:-:S05]  /*0230*/  IMAD.MOV.U32 R4, RZ, RZ, -0x80000000 ;  /* 0x80000000ff047424 */ /* 0x000fca00078e00ff */
[----:B------:R1:W-:Y:S02]  /*0240*/  STS [R3], R4 ;  /* 0x0000000403007388 */ /* 0x0003e40000000800 */
.L_x_53:
[----:B------:R-:W-:Y:S05]  /*0250*/  BSYNC.RECONVERGENT B0 ;  /* 0x0000000000007941 */ /* 0x000fea0003800200 */
.L_x_51:
[----:B------:R-:W-:Y:S01]  /*0260*/  BAR.SYNC.DEFER_BLOCKING 0x0 ;  /* 0x0000000000007b1d */ /* 0x000fe20000010000 */
[C---:B------:R-:W-:Y:S02]  /*0270*/  ISETP.GT.U32.AND P2, PT, R2.reuse, 0xff, PT ;  /* 0x000000ff0200780c */ /* 0x040fe40003f44070 */
[C---:B------:R-:W-:Y:S02]  /*0280*/  ISETP.GT.U32.AND P3, PT, R2.reuse, 0x7f, PT ;  /* 0x0000007f0200780c */ /* 0x040fe40003f64070 */
[C---:B------:R-:W-:Y:S01]  /*0290*/  ISETP.GT.U32.AND P0, PT, R2.reuse, 0x3f, PT ;  /* 0x0000003f0200780c */ /* 0x040fe20003f04070 */
[----:B------:R-:W-:Y:S01]  /*02a0*/  BSSY.RECONVERGENT B0, `(.L_x_55) ;  /* 0x0000007000007945 */ /* 0x000fe20003800200 */
[----:B------:R-:W-:-:S07]  /*02b0*/  ISETP.GT.U32.AND P1, PT, R2, 0x1f, PT ;  /* 0x0000001f0200780c */ /* 0x000fce0003f24070 */
[----:B------:R-:W-:Y:S06]  /*02c0*/  @P2 BRA `(.L_x_56) ;  /* 0x0000000000102947 */ /* 0x000fec0003800000 */
[----:B------:R-:W-:Y:S04]  /*02d0*/  LDS R5, [R3] ;  /* 0x0000000003057984 */ /* 0x000fe80000000800 */
[----:B0-----:R-:W0:Y:S02]  /*02e0*/  LDS.64 R6, [R3+0x800] ;  /* 0x0008000003067984 */ /* 0x001e240000000a00 */
[----:B0-----:R-:W-:-:S13]  /*02f0*/  ISETP.GT.AND P2, PT, R5, R6, PT ;  /* 0x000000060500720c */ /* 0x001fda0003f44270 */
[----:B------:R3:W-:Y:S02]  /*0300*/  @!P2 STS.64 [R3], R6 ;  /* 0x000000060300a388 */ /* 0x0007e40000000a00 */
.L_x_56:
[----:B------:R-:W-:Y:S05]  /*0310*/  BSYNC.RECONVERGENT B0 ;  /* 0x0000000000007941 */ /* 0x000fea0003800200 */
.L_x_55:
[----:B------:R-:W-:Y:S06]  /*0320*/  BAR.SYNC.DEFER_BLOCKING 0x0 ;  /* 0x0000000000007b1d */ /* 0x000fec0000010000 */
[----:B------:R-:W-:Y:S04]  /*0330*/  BSSY.RECONVERGENT B0, `(.L_x_57) ;  /* 0x0000006000007945 */ /* 0x000fe80003800200 */
[----:B------:R-:W-:Y:S05]  /*0340*/  @P3 BRA `(.L_x_58) ;  /* 0x0000000000103947 */ /* 0x000fea0003800000 */
[----:B------:R-:W-:Y:S04]  /*0350*/  LDS R5, [R3] ;  /* 0x0000000003057984 */ /* 0x000fe80000000800 */
[----:B0--3--:R-:W0:Y:S02]  /*0360*/  LDS.64 R6, [R3+0x400] ;  /* 0x0004000003067984 */ /* 0x009e240000000a00 */
[----:B0-----:R-:W-:-:S13]  /*0370*/  ISETP.GT.AND P2, PT, R5, R6, PT ;  /* 0x000000060500720c */ /* 0x001fda0003f44270 */
[----:B------:R4:W-:Y:S02]  /*0380*/  @!P2 STS.64 [R3], R6 ;  /* 0x000000060300a388 */ /* 0x0009e40000000a00 */
.L_x_58:
[----:B------:R-:W-:Y:S05]  /*0390*/  BSYNC.RECONVERGENT B0 ;  /* 0x0000000000007941 */ /* 0x000fea0003800200 */
.L_x_57:
[----:B------:R-:W-:Y:S06]  /*03a0*/  BAR.SYNC.DEFER_BLOCKING 0x0 ;  /* 0x0000000000007b1d */ /* 0x000fec0000010000 */
[----:B------:R-:W-:Y:S04]  /*03b0*/  BSSY.RECONVERGENT B0, `(.L_x_59) ;  /* 0x0000006000007945 */ /* 0x000fe80003800200 */
[----:B------:R-:W-:Y:S05]  /*03c0*/  @P0 BRA `(.L_x_60) ;  /* 0x0000000000100947 */ /* 0x000fea0003800000 */
[----:B------:R-:W-:Y:S04]  /*03d0*/  LDS R5, [R3] ;  /* 0x0000000003057984 */ /* 0x000fe80000000800 */
[----:B0--34-:R-:W0:Y:S02]  /*03e0*/  LDS.64 R6, [R3+0x200] ;  /* 0x0002000003067984 */ /* 0x019e240000000a00 */
[----:B0-----:R-:W-:-:S13]  /*03f0*/  ISETP.GT.AND P0, PT, R5, R6, PT ;  /* 0x000000060500720c */ /* 0x001fda0003f04270 */
[----:B------:R0:W-:Y:S02]  /*0400*/  @!P0 STS.64 [R3], R6 ;  /* 0x0000000603008388 */ /* 0x0001e40000000a00 */
.L_x_60:
[----:B------:R-:W-:Y:S05]  /*0410*/  BSYNC.RECONVERGENT B0 ;  /* 0x0000000000007941 */ /* 0x000fea0003800200 */
.L_x_59:
        /* <DEDUP_REMOVED lines=10> */
[----:B------:R-:W-:Y:S01]  /*04c0*/  @!P3 IMAD.MOV.U32 R6, RZ, RZ, R4 ;  /* 0x000000ffff06b224 */ /* 0x000fe200078e0004 */
[----:B------:R-:W-:-:S04]  /*04d0*/  @!P3 MOV R7, R5 ;  /* 0x000000050007b202 */ /* 0x000fc80000000f00 */
[----:B-1----:R-:W-:-:S13]  /*04e0*/  ISETP.GT.AND P4, PT, R6, R8, PT ;  /* 0x000000080600720c */ /* 0x002fda0003f84270 */
[----:B------:R-:W-:Y:S02]  /*04f0*/  @!P4 IMAD.MOV.U32 R6, RZ, RZ, R8 ;  /* 0x000000ffff06c224 */ /* 0x000fe400078e0008 */
[----:B------:R-:W-:-:S03]  /*0500*/  @!P4 IMAD.MOV.U32 R7, RZ, RZ, R9 ;  /* 0x000000ffff07c224 */ /* 0x000fc600078e0009 */
[----:B--2---:R-:W-:-:S13]  /*0510*/  ISETP.GT.AND P2, PT, R6, R10, PT ;  /* 0x0000000a0600720c */ /* 0x004fda0003f44270 */
[----:B------:R-:W-:Y:S02]  /*0520*/  @!P2 IMAD.MOV.U32 R6, RZ, RZ, R10 ;  /* 0x000000ffff06a224 */ /* 0x000fe400078e000a */
[----:B------:R-:W-:-:S03]  /*0530*/  @!P2 IMAD.MOV.U32 R7, RZ, RZ, R11 ;  /* 0x000000ffff07a224 */ /* 0x000fc600078e000b */
[----:B---3--:R-:W-:-:S13]  /*0540*/  ISETP.GT.AND P1, PT, R6, R12, PT ;  /* 0x0000000c0600720c */ /* 0x008fda0003f24270 */
[----:B------:R-:W-:Y:S02]  /*0550*/  @!P1 IMAD.MOV.U32 R6, RZ, RZ, R12 ;  /* 0x000000ffff069224 */ /* 0x000fe400078e000c */
[----:B------:R-:W-:-:S03]  /*0560*/  @!P1 IMAD.MOV.U32 R7, RZ, RZ, R13 ;  /* 0x000000ffff079224 */ /* 0x000fc600078e000d */
[----:B----4-:R-:W-:-:S13]  /*0570*/  ISETP.GT.AND P0, PT, R6, R14, PT ;  /* 0x0000000e0600720c */ /* 0x010fda0003f04270 */
[----:B------:R-:W-:Y:S01]  /*0580*/  @!P0 IMAD.MOV.U32 R6, RZ, RZ, R14 ;  /* 0x000000ffff068224 */ /* 0x000fe200078e000e */
[----:B------:R-:W-:Y:S02]  /*0590*/  @!P0 MOV R7, R15 ;  /* 0x0000000f00078202 */ /* 0x000fe40000000f00 */
[----:B------:R-:W-:Y:S02]  /*05a0*/  ISETP.NE.AND P0, PT, R2, RZ, PT ;  /* 0x000000ff0200720c */ /* 0x000fe40003f05270 */
[----:B-----5:R-:W-:-:S13]  /*05b0*/  ISETP.GT.AND P3, PT, R6, R16, PT ;  /* 0x000000100600720c */ /* 0x020fda0003f64270 */
[----:B------:R-:W-:Y:S02]  /*05c0*/  @!P3 IMAD.MOV.U32 R6, RZ, RZ, R16 ;  /* 0x000000ffff06b224 */ /* 0x000fe400078e0010 */
        /* <DEDUP_REMOVED lines=9> */
.L_x_61:
        /* <DEDUP_REMOVED lines=10> */
.L_x_87:


//--------------------- .text._Z12reduceKernelILj1024EEviP6numberS1_ --------------------------
	.section	.text._Z12reduceKernelILj1024EEviP6numberS1_,"ax",@progbits
	.align	128
        .global         _Z12reduceKernelILj1024EEviP6numberS1_
        .type           _Z12reduceKernelILj1024EEviP6numberS1_,@function
        .size           _Z12reduceKernelILj1024EEviP6numberS1_,(.L_x_88 - _Z12reduceKernelILj1024EEviP6numberS1_)
        .other          _Z12reduceKernelILj1024EEviP6numberS1_,@"STO_CUDA_ENTRY STV_DEFAULT"
_Z12reduceKernelILj1024EEviP6numberS1_:
.text._Z12reduceKernelILj1024EEviP6numberS1_:
        /* <DEDUP_REMOVED lines=27> */
.L_x_63:
        /* <DEDUP_REMOVED lines=8> */
.L_x_65:
[----:B------:R-:W-:-:S05]  /*0230*/  IMAD.MOV.U32 R4, RZ, RZ, -0x80000000 ;  /* 0x80000000ff047424 */ /* 0x000fca00078e00ff */
[----:B------:R1:W-:Y:S02]  /*0240*/  STS [R3], R4 ;  /* 0x0000000403007388 */ /* 0x0003e40000000800 */
.L_x_64:
[----:B------:R-:W-:Y:S05]  /*0250*/  BSYNC.RECONVERGENT B0 ;  /* 0x0000000000007941 */ /* 0x000fea0003800200 */
.L_x_62:
[----:B------:R-:W-:Y:S01]  /*0260*/  BAR.SYNC.DEFER_BLOCKING 0x0 ;  /* 0x0000000000007b1d */ /* 0x000fe20000010000 */
[C---:B------:R-:W-:Y:S02]  /*0270*/  ISETP.GT.U32.AND P4, PT, R2.reuse, 0x1ff, PT ;  /* 0x000001ff0200780c */ /* 0x040fe40003f84070 */
[C---:B------:R-:W-:Y:S02]  /*0280*/  ISETP.GT.U32.AND P0, PT, R2.reuse, 0xff, PT ;  /* 0x000000ff0200780c */ /* 0x040fe40003f04070 */
[C---:B------:R-:W-:Y:S01]  /*0290*/  ISETP.GT.U32.AND P1, PT, R2.reuse, 0x7f, PT ;  /* 0x0000007f0200780c */ /* 0x040fe20003f24070 */
[----:B------:R-:W-:Y:S01]  /*02a0*/  BSSY.RECONVERGENT B0, `(.L_x_66) ;  /* 0x0000008000007945 */ /* 0x000fe20003800200 */
[C---:B------:R-:W-:Y:S02]  /*02b0*/  ISETP.GT.U32.AND P2, PT, R2.reuse, 0x3f, PT ;  /* 0x0000003f0200780c */ /* 0x040fe40003f44070 */
[----:B------:R-:W-:-:S05]  /*02c0*/  ISETP.GT.U32.AND P3, PT, R2, 0x1f, PT ;  /* 0x0000001f0200780c */ /* 0x000fca0003f64070 */
[----:B------:R-:W-:Y:S08]  /*02d0*/  @P4 BRA `(.L_x_67) ;  /* 0x0000000000104947 */ /* 0x000ff00003800000 */
[----:B------:R-:W-:Y:S04]  /*02e0*/  LDS R5, [R3] ;  /* 0x0000000003057984 */ /* 0x000fe80000000800 */
[----:B0-----:R-:W0:Y:S02]  /*02f0*/  LDS.64 R6, [R3+0x1000] ;  /* 0x0010000003067984 */ /* 0x001e240000000a00 */
[----:B0-----:R-:W-:-:S13]  /*0300*/  ISETP.GT.AND P4, PT, R5, R6, PT ;  /* 0x000000060500720c */ /* 0x001fda0003f84270 */
[----:B------:R3:W-:Y:S02]  /*0310*/  @!P4 STS.64 [R3], R6 ;  /* 0x000000060300c388 */ /* 0x0007e40000000a00 */
.L_x_67:
[----:B------:R-:W-:Y:S05]  /*0320*/  BSYNC.RECONVERGENT B0 ;  /* 0x0000000000007941 */ /* 0x000fea0003800200 */
.L_x_66:
[----:B------:R-:W-:Y:S06]  /*0330*/  BAR.SYNC.DEFER_BLOCKING 0x0 ;  /* 0x0000000000007b1d */ /* 0x000fec0000010000 */
[----:B------:R-:W-:Y:S04]  /*0340*/  BSSY.RECONVERGENT B0, `(.L_x_68) ;  /* 0x0000006000007945 */ /* 0x000fe80003800200 */
[----:B------:R-:W-:Y:S05]  /*0350*/  @P0 BRA `(.L_x_69) ;  /* 0x0000000000100947 */ /* 0x000fea0003800000 */
[----:B------:R-:W-:Y:S04]  /*0360*/  LDS R5, [R3] ;  /* 0x0000000003057984 */ /* 0x000fe80000000800 */
[----:B0--3--:R-:W0:Y:S02]  /*0370*/  LDS.64 R6, [R3+0x800] ;  /* 0x0008000003067984 */ /* 0x009e240000000a00 */
[----:B0-----:R-:W-:-:S13]  /*0380*/  ISETP.GT.AND P0, PT, R5, R6, PT ;  /* 0x000000060500720c */ /* 0x001fda0003f04270 */
[----:B------:R4:W-:Y:S02]  /*0390*/  @!P0 STS.64 [R3], R6 ;  /* 0x0000000603008388 */ /* 0x0009e40000000a00 */
.L_x_69:
[----:B------:R-:W-:Y:S05]  /*03a0*/  BSYNC.RECONVERGENT B0 ;  /* 0x0000000000007941 */ /* 0x000fea0003800200 */
.L_x_68:
[----:B------:R-:W-:Y:S06]  /*03b0*/  BAR.SYNC.DEFER_BLOCKING 0x0 ;  /* 0x0000000000007b1d */ /* 0x000fec0000010000 */
[----:B------:R-:W-:Y:S04]  /*03c0*/  BSSY.RECONVERGENT B0, `(.L_x_70) ;  /* 0x0000006000007945 */ /* 0x000fe80003800200 */
[----:B------:R-:W-:Y:S05]  /*03d0*/  @P1 BRA `(.L_x_71) ;  /* 0x0000000000101947 */ /* 0x000fea0003800000 */
[----:B------:R-:W-:Y:S04]  /*03e0*/  LDS R5, [R3] ;  /* 0x0000000003057984 */ /* 0x000fe80000000800 */
[----:B0--34-:R-:W0:Y:S02]  /*03f0*/  LDS.64 R6, [R3+0x400] ;  /* 0x0004000003067984 */ /* 0x019e240000000a00 */
[----:B0-----:R-:W-:-:S13]  /*0400*/  ISETP.GT.AND P0, PT, R5, R6, PT ;  /* 0x000000060500720c */ /* 0x001fda0003f04270 */
[----:B------:R0:W-:Y:S02]  /*0410*/  @!P0 STS.64 [R3], R6 ;  /* 0x0000000603008388 */ /* 0x0001e40000000a00 */
.L_x_71:
[----:B------:R-:W-:Y:S05]  /*0420*/  BSYNC.RECONVERGENT B0 ;  /* 0x0000000000007941 */ /* 0x000fea0003800200 */
.L_x_70:
[----:B------:R-:W-:Y:S06]  /*0430*/  BAR.SYNC.DEFER_BLOCKING 0x0 ;  /* 0x0000000000007b1d */ /* 0x000fec0000010000 */
[----:B------:R-:W-:Y:S04]  /*0440*/  BSSY.RECONVERGENT B0, `(.L_x_72) ;  /* 0x0000006000007945 */ /* 0x000fe80003800200 */
[----:B------:R-:W-:Y:S05]  /*0450*/  @P2 BRA `(.L_x_73) ;  /* 0x0000000000102947 */ /* 0x000fea0003800000 */
[----:B------:R-:W-:Y:S04]  /*0460*/  LDS R5, [R3] ;  /* 0x0000000003057984 */ /* 0x000fe80000000800 */
[----:B0--34-:R-:W0:Y:S02]  /*0470*/  LDS.64 R6, [R3+0x200] ;  /* 0x0002000003067984 */ /* 0x019e240000000a00 */
[----:B0-----:R-:W-:-:S13]  /*0480*/  ISETP.GT.AND P0, PT, R5, R6, PT ;  /* 0x000000060500720c */ /* 0x001fda0003f04270 */
[----:B------:R0:W-:Y:S02]  /*0490*/  @!P0 STS.64 [R3], R6 ;  /* 0x0000000603008388 */ /* 0x0001e40000000a00 */
.L_x_73:
[----:B------:R-:W-:Y:S05]  /*04a0*/  BSYNC.RECONVERGENT B0 ;  /* 0x0000000000007941 */ /* 0x000fea0003800200 */
.L_x_72:
        /* <DEDUP_REMOVED lines=36> */
.L_x_74:
        /* <DEDUP_REMOVED lines=9> */
.L_x_88:


//--------------------- .text._Z12unwrapKerneliP6numberPi --------------------------
	.section	.text._Z12unwrapKerneliP6numberPi,"ax",@progbits
	.align	128
        .global         _Z12unwrapKerneliP6numberPi
        .type           _Z12unwrapKerneliP6numberPi,@function
        .size           _Z12unwrapKerneliP6numberPi,(.L_x_89 - _Z12unwrapKerneliP6numberPi)
        .other          _Z12unwrapKerneliP6numberPi,@"STO_CUDA_ENTRY STV_DEFAULT"
_Z12unwrapKerneliP6numberPi:
.text._Z12unwrapKerneliP6numberPi:
[----:B------:R-:W-:Y:S01]  /*0000*/  LDC R1, c[0x0][0x37c] ;  /* 0x0000df00ff017b82 */ /* 0x000fe20000000800 */
[----:B------:R-:W0:Y:S01]  /*0010*/  S2R R7, SR_TID.X ;  /* 0x0000000000077919 */ /* 0x000e220000002100 */
[----:B------:R-:W0:Y:S01]  /*0020*/  LDCU UR4, c[0x0][0x360] ;  /* 0x00006c00ff0477ac */ /* 0x000e220008000800 */
[----:B------:R-:W0:Y:S01]  /*0030*/  S2R R0, SR_CTAID.X ;  /* 0x0000000000007919 */ /* 0x000e220000002500 */
[----:B------:R-:W1:Y:S01]  /*0040*/  LDCU UR5, c[0x0][0x380] ;  /* 0x00007000ff0577ac */ /* 0x000e620008000800 */
[----:B0-----:R-:W-:-:S05]  /*0050*/  IMAD R7, R0, UR4, R7 ;  /* 0x0000000400077c24 */ /* 0x001fca000f8e0207 */
[----:B-1----:R-:W-:-:S13]  /*0060*/  ISETP.GE.U32.AND P0, PT, R7, UR5, PT ;  /* 0x0000000507007c0c */ /* 0x002fda000bf06070 */
[----:B------:R-:W-:Y:S05]  /*0070*/  @P0 EXIT ;  /* 0x000000000000094d */ /* 0x000fea0003800000 */
[----:B------:R-:W0:Y:S01]  /*0080*/  LDC.64 R2, c[0x0][0x388] ;  /* 0x0000e200ff027b82 */ /* 0x000e220000000a00 */
[----:B------:R-:W1:Y:S07]  /*0090*/  LDCU.64 UR4, c[0x0][0x358] ;  /* 0x00006b00ff0477ac */ /* 0x000e6e0008000a00 */
[----:B------:R-:W2:Y:S01]  /*00a0*/  LDC.64 R4, c[0x0][0x390] ;  /* 0x0000e400ff047b82 */ /* 0x000ea20000000a00 */
[----:B0-----:R-:W-:-:S06]  /*00b0*/  IMAD.WIDE.U32 R2, R7, 0x8, R2 ;  /* 0x0000000807027825 */ /* 0x001fcc00078e0002 */
[----:B-1----:R-:W3:Y:S01]  /*00c0*/  LDG.E R3, desc[UR4][R2.64] ;  /* 0x0000000402037981 */ /* 0x002ee2000c1e1900 */
[----:B--2---:R-:W-:-:S05]  /*00d0*/  IMAD.WIDE.U32 R4, R7, 0x4, R4 ;  /* 0x0000000407047825 */ /* 0x004fca00078e0004 */
[----:B---3--:R-:W-:Y:S01]  /*00e0*/  STG.E desc[UR4][R4.64], R3 ;  /* 0x0000000304007986 */ /* 0x008fe2000c101904 */
[----:B------:R-:W-:Y:S05]  /*00f0*/  EXIT ;  /* 0x000000000000794d */ /* 0x000fea0003800000 */
.L_x_75:
        /* <DEDUP_REMOVED lines=16> */
.L_x_89:


//--------------------- .text._Z10wrapKerneliP6numberPi --------------------------
	.section	.text._Z10wrapKerneliP6numberPi,"ax",@progbits
	.align	128
        .global         _Z10wrapKerneliP6numberPi
        .type           _Z10wrapKerneliP6numberPi,@function
        .size           _Z10wrapKerneliP6numberPi,(.L_x_90 - _Z10wrapKerneliP6numberPi)
        .other          _Z10wrapKerneliP6numberPi,@"STO_CUDA_ENTRY STV_DEFAULT"
_Z10wrapKerneliP6numberPi:
.text._Z10wrapKerneliP6numberPi:
        /* <DEDUP_REMOVED lines=14> */
[----:B------:R-:W-:Y:S04]  /*00e0*/  STG.E desc[UR4][R4.64+0x4], R7 ;  /* 0x0000040704007986 */ /* 0x000fe8000c101904 */
[----:B---3--:R-:W-:Y:S01]  /*00f0*/  STG.E desc[UR4][R4.64], R3 ;  /* 0x0000000304007986 */ /* 0x008fe2000c101904 */
[----:B------:R-:W-:Y:S05]  /*0100*/  EXIT ;  /* 0x000000000000794d */ /* 0x000fea0003800000 */
.L_x_76:
        /* <DEDUP_REMOVED lines=15> */
.L_x_90:


//--------------------- .text._Z10swapKerneliP6numberS0_Pi --------------------------
	.section	.text._Z10swapKerneliP6numberS0_Pi,"ax",@progbits
	.align	128
        .global         _Z10swapKerneliP6numberS0_Pi
        .type           _Z10swapKerneliP6numberS0_Pi,@function
        .size           _Z10swapKerneliP6numberS0_Pi,(.L_x_91 - _Z10swapKerneliP6numberS0_Pi)
        .other          _Z10swapKerneliP6numberS0_Pi,@"STO_CUDA_ENTRY STV_DEFAULT"
_Z10swapKerneliP6numberS0_Pi:
.text._Z10swapKerneliP6numberS0_Pi:
[----:B------:R-:W-:Y:S08]  /*0000*/  LDC R1, c[0x0][0x37c] ;  /* 0x0000df00ff017b82 */ /* 0x000ff00000000800 */
[----:B------:R-:W0:Y:S01]  /*0010*/  LDC R15, c[0x0][0x380] ;  /* 0x0000e000ff0f7b82 */ /* 0x000e220000000800 */
[----:B------:R-:W1:Y:S07]  /*0020*/  LDCU.64 UR4, c[0x0][0x358] ;  /* 0x00006b00ff0477ac */ /* 0x000e6e0008000a00 */
[----:B------:R-:W1:Y:S08]  /*0030*/  LDC.64 R2, c[0x0][0x390] ;  /* 0x0000e400ff027b82 */ /* 0x000e700000000a00 */
[----:B------:R-:W0:Y:S08]  /*0040*/  LDC.64 R6, c[0x0][0x388] ;  /* 0x0000e200ff067b82 */ /* 0x000e300000000a00 */
[----:B------:R-:W2:Y:S01]  /*0050*/  LDC.64 R8, c[0x0][0x398] ;  /* 0x0000e600ff087b82 */ /* 0x000ea20000000a00 */
[----:B-1----:R-:W3:Y:S04]  /*0060*/  LDG.E R13, desc[UR4][R2.64+0x4] ;  /* 0x00000404020d7981 */ /* 0x002ee8000c1e1900 */
[----:B------:R-:W4:Y:S01]  /*0070*/  LDG.E R11, desc[UR4][R2.64] ;  /* 0x00000004020b7981 */ /* 0x000f22000c1e1900 */
[----:B0-----:R-:W-:-:S05]  /*0080*/  IMAD.WIDE R4, R15, 0x8, R6 ;  /* 0x000000080f047825 */ /* 0x001fca00078e0206 */
[----:B------:R-:W5:Y:S01]  /*0090*/  LDG.E R17, desc[UR4][R4.64+-0x8] ;  /* 0xfffff80404117981 */ /* 0x000f62000c1e1900 */
[----:B------:R-:W-:Y:S02]  /*00a0*/  HFMA2 R19, -RZ, RZ, -0.0 , 0 ;  /* 0x80000000ff137431 */ /* 0x000fe400000001ff */
[C---:B--2---:R-:W-:Y:S01]  /*00b0*/  IMAD.WIDE R8, R15.reuse, 0x4, R8 ;  /* 0x000000040f087825 */ /* 0x044fe200078e0208 */
[----:B------:R-:W-:-:S03]  /*00c0*/  IADD3 R15, PT, PT, R15, -0x1, RZ ;  /* 0xffffffff0f0f7810 */ /* 0x000fc60007ffe0ff */
[----:B---3--:R-:W-:-:S05]  /*00d0*/  IMAD.WIDE R6, R13, 0x8, R6 ;  /* 0x000000080d067825 */ /* 0x008fca00078e0206 */
[----:B------:R-:W-:Y:S04]  /*00e0*/  STG.E desc[UR4][R6.64+0x4], R13 ;  /* 0x0000040d06007986 */ /* 0x000fe8000c101904 */
[----:B-----5:R-:W-:Y:S04]  /*00f0*/  STG.E desc[UR4][R6.64], R17 ;  /* 0x0000001106007986 */ /* 0x020fe8000c101904 */
[----:B----4-:R-:W-:Y:S04]  /*0100*/  STG.E desc[UR4][R8.64+-0x4], R11 ;  /* 0xfffffc0b08007986 */ /* 0x010fe8000c101904 */
[----:B------:R-:W-:Y:S04]  /*0110*/  STG.E desc[UR4][R4.64+-0x8], R19 ;  /* 0xfffff81304007986 */ /* 0x000fe8000c101904 */
[----:B------:R-:W-:Y:S01]  /*0120*/  STG.E desc[UR4][R4.64+-0x4], R15 ;  /* 0xfffffc0f04007986 */ /* 0x000fe2000c101904 */
[----:B------:R-:W-:Y:S05]  /*0130*/  EXIT ;  /* 0x000000000000794d */ /* 0x000fea0003800000 */
.L_x_77:
        /* <DEDUP_REMOVED lines=12> */
.L_x_91:


//--------------------- .nv.shared._Z12reduceKernelILj1EEviP6numberS1_ --------------------------
	.section	.nv.shared._Z12reduceKernelILj1EEviP6numberS1_,"aw",@nobits
	.sectionflags	@""
	.align	16
	.zero		1024


//--------------------- .nv.shared.reserved.0     --------------------------
	.section	.nv.shared.reserved.0,"aw",@nobits
	.weak		__nv_reservedSMEM_offset_0_alias
	.size		__nv_reservedSMEM_offset_0_alias, 0, 64
	.other		__nv_reservedSMEM_offset_0_alias,@"STO_CUDA_RESERVED_SHARED STV_DEFAULT"
__nv_reservedSMEM_offset_0_alias:
	.zero		0
	.zero		64


//--------------------- .nv.shared._Z12reduceKernelILj2EEviP6numberS1_ --------------------------
	.section	.nv.shared._Z12reduceKernelILj2EEviP6numberS1_,"aw",@nobits
	.sectionflags	@""
	.align	16
	.zero		1024


//--------------------- .nv.shared._Z12reduceKernelILj4EEviP6numberS1_ --------------------------
	.section	.nv.shared._Z12reduceKernelILj4EEviP6numberS1_,"aw",@nobits
	.sectionflags	@""
	.align	16
	.zero		1024


//--------------------- .nv.shared._Z12reduceKernelILj8EEviP6numberS1_ --------------------------
	.section	.nv.shared._Z12reduceKernelILj8EEviP6numberS1_,"aw",@nobits
	.sectionflags	@""
	.align	16
	.zero		1024


//--------------------- .nv.shared._Z12reduceKernelILj16EEviP6numberS1_ --------------------------
	.section	.nv.shared._Z12reduceKernelILj16EEviP6numberS1_,"aw",@nobits
	.sectionflags	@""
	.align	16
	.zero		1024


//--------------------- .nv.shared._Z12reduceKernelILj32EEviP6numberS1_ --------------------------
	.section	.nv.shared._Z12reduceKernelILj32EEviP6numberS1_,"aw",@nobits
	.sectionflags	@""
	.align	16
	.zero		1024


//--------------------- .nv.shared._Z12reduceKernelILj64EEviP6numberS1_ --------------------------
	.section	.nv.shared._Z12reduceKernelILj64EEviP6numberS1_,"aw",@nobits
	.sectionflags	@""
	.align	16
	.zero		1024


//--------------------- .nv.shared._Z12reduceKernelILj128EEviP6numberS1_ --------------------------
	.section	.nv.shared._Z12reduceKernelILj128EEviP6numberS1_,"aw",@nobits
	.sectionflags	@""
	.align	16
	.zero		1024


//--------------------- .nv.shared._Z12reduceKernelILj256EEviP6numberS1_ --------------------------
	.section	.nv.shared._Z12reduceKernelILj256EEviP6numberS1_,"aw",@nobits
	.sectionflags	@""
	.align	16
	.zero		1024


//--------------------- .nv.shared._Z12reduceKernelILj512EEviP6numberS1_ --------------------------
	.section	.nv.shared._Z12reduceKernelILj512EEviP6numberS1_,"aw",@nobits
	.sectionflags	@""
	.align	16
	.zero		1024


//--------------------- .nv.shared._Z12reduceKernelILj1024EEviP6numberS1_ --------------------------
	.section	.nv.shared._Z12reduceKernelILj1024EEviP6numberS1_,"aw",@nobits
	.sectionflags	@""
	.align	16
	.zero		1024


//--------------------- .nv.shared._Z12unwrapKerneliP6numberPi --------------------------
	.section	.nv.shared._Z12unwrapKerneliP6numberPi,"aw",@nobits
	.sectionflags	@""
	.align	16
	.zero		1024


//--------------------- .nv.shared._Z10wrapKerneliP6numberPi --------------------------
	.section	.nv.shared._Z10wrapKerneliP6numberPi,"aw",@nobits
	.sectionflags	@""
	.align	16
	.zero		1024


//--------------------- .nv.shared._Z10swapKerneliP6numberS0_Pi --------------------------
	.section	.nv.shared._Z10swapKerneliP6numberS0_Pi,"aw",@nobits
	.sectionflags	@""
	.align	16
	.zero		1024


//--------------------- .nv.constant0._Z12reduceKernelILj1EEviP6numberS1_ --------------------------
	.section	.nv.constant0._Z12reduceKernelILj1EEviP6numberS1_,"a",@progbits
	.sectionflags	@""
	.align	4
.nv.constant0._Z12reduceKernelILj1EEviP6numberS1_:
	.zero		920


//--------------------- .nv.constant0._Z12reduceKernelILj2EEviP6numberS1_ --------------------------
	.section	.nv.constant0._Z12reduceKernelILj2EEviP6numberS1_,"a",@progbits
	.sectionflags	@""
	.align	4
.nv.constant0._Z12reduceKernelILj2EEviP6numberS1_:
	.zero		920


//--------------------- .nv.constant0._Z12reduceKernelILj4EEviP6numberS1_ --------------------------
	.section	.nv.constant0._Z12reduceKernelILj4EEviP6numberS1_,"a",@progbits
	.sectionflags	@""
	.align	4
.nv.constant0._Z12reduceKernelILj4EEviP6numberS1_:
	.zero		920


//--------------------- .nv.constant0._Z12reduceKernelILj8EEviP6numberS1_ --------------------------
	.section	.nv.constant0._Z12reduceKernelILj8EEviP6numberS1_,"a",@progbits
	.sectionflags	@""
	.align	4
.nv.constant0._Z12reduceKernelILj8EEviP6numberS1_:
	.zero		920


//--------------------- .nv.constant0._Z12reduceKernelILj16EEviP6numberS1_ --------------------------
	.section	.nv.constant0._Z12reduceKernelILj16EEviP6numberS1_,"a",@progbits
	.sectionflags	@""
	.align	4
.nv.constant0._Z12reduceKernelILj16EEviP6numberS1_:
	.zero		920


//--------------------- .nv.constant0._Z12reduceKernelILj32EEviP6numberS1_ --------------------------
	.section	.nv.constant0._Z12reduceKernelILj32EEviP6numberS1_,"a",@progbits
	.sectionflags	@""
	.align	4
.nv.constant0._Z12reduceKernelILj32EEviP6numberS1_:
	.zero		920


//--------------------- .nv.constant0._Z12reduceKernelILj64EEviP6numberS1_ --------------------------
	.section	.nv.constant0._Z12reduceKernelILj64EEviP6numberS1_,"a",@progbits
	.sectionflags	@""
	.align	4
.nv.constant0._Z12reduceKernelILj64EEviP6numberS1_:
	.zero		920


//--------------------- .nv.constant0._Z12reduceKernelILj128EEviP6numberS1_ --------------------------
	.section	.nv.constant0._Z12reduceKernelILj128EEviP6numberS1_,"a",@progbits
	.sectionflags	@""
	.align	4
.nv.constant0._Z12reduceKernelILj128EEviP6numberS1_:
	.zero		920


//--------------------- .nv.constant0._Z12reduceKernelILj256EEviP6numberS1_ --------------------------
	.section	.nv.constant0._Z12reduceKernelILj256EEviP6numberS1_,"a",@progbits
	.sectionflags	@""
	.align	4
.nv.constant0._Z12reduceKernelILj256EEviP6numberS1_:
	.zero		920


//--------------------- .nv.constant0._Z12reduceKernelILj512EEviP6numberS1_ --------------------------
	.section	.nv.constant0._Z12reduceKernelILj512EEviP6numberS1_,"a",@progbits
	.sectionflags	@""
	.align	4
.nv.constant0._Z12reduceKernelILj512EEviP6numberS1_:
	.zero		920


//--------------------- .nv.constant0._Z12reduceKernelILj1024EEviP6numberS1_ --------------------------
	.section	.nv.constant0._Z12reduceKernelILj1024EEviP6numberS1_,"a",@progbits
	.sectionflags	@""
	.align	4
.nv.constant0._Z12reduceKernelILj1024EEviP6numberS1_:
	.zero		920


//--------------------- .nv.constant0._Z12unwrapKerneliP6numberPi --------------------------
	.section	.nv.constant0._Z12unwrapKerneliP6numberPi,"a",@progbits
	.sectionflags	@""
	.align	4
.nv.constant0._Z12unwrapKerneliP6numberPi:
	.zero		920


//--------------------- .nv.constant0._Z10wrapKerneliP6numberPi --------------------------
	.section	.nv.constant0._Z10wrapKerneliP6numberPi,"a",@progbits
	.sectionflags	@""
	.align	4
.nv.constant0._Z10wrapKerneliP6numberPi:
	.zero		920


//--------------------- .nv.constant0._Z10swapKerneliP6numberS0_Pi --------------------------
	.section	.nv.constant0._Z10swapKerneliP6numberS0_Pi,"a",@progbits
	.sectionflags	@""
	.align	4
.nv.constant0._Z10swapKerneliP6numberS0_Pi:
	.zero		928


//--------------------- SYMBOLS --------------------------

	.type		.nv.reservedSmem.offset0,@object
	.size		.nv.reservedSmem.offset0,0x4
	.type		.nv.reservedSmem.cap,@object
	.size		.nv.reservedSmem.cap,0x4
